//
// Generated by NVIDIA NVVM Compiler
//
// Compiler Build ID: CL-36424714
// Cuda compilation tools, release 13.0, V13.0.88
// Based on NVVM 20.0.0
//

.version 9.0
.target sm_100
.address_size 64

	// .globl	_Z25kernelWithoutSharedMemoryPfPi
// _ZZ22kernelWithSharedMemoryPfPiE1k has been demoted
// _ZZ22kernelWithSharedMemoryPfPiE12arrayElement has been demoted
// _ZZ22kernelMulElemPerThreadPfPiE1k has been demoted
// _ZZ22kernelMulElemPerThreadPfPiE12arrayElement has been demoted

.visible .entry _Z25kernelWithoutSharedMemoryPfPi(
	.param .u64 .ptr .align 1 _Z25kernelWithoutSharedMemoryPfPi_param_0,
	.param .u64 .ptr .align 1 _Z25kernelWithoutSharedMemoryPfPi_param_1
)
{
	.reg .pred 	%p<13>;
	.reg .b32 	%r<35>;
	.reg .b32 	%f<21>;
	.reg .b64 	%rd<33>;

	ld.param.u64 	%rd13, [_Z25kernelWithoutSharedMemoryPfPi_param_0];
	ld.param.u64 	%rd14, [_Z25kernelWithoutSharedMemoryPfPi_param_1];
	cvta.to.global.u64 	%rd1, %rd13;
	cvta.to.global.u64 	%rd15, %rd14;
	ld.global.u32 	%r1, [%rd15];
	mov.u32 	%r2, %ctaid.y;
	mov.u32 	%r3, %ntid.y;
	mov.u32 	%r4, %tid.y;
	mad.lo.s32 	%r5, %r2, %r3, %r4;
	mov.u32 	%r23, %ctaid.x;
	mov.u32 	%r24, %ntid.x;
	mov.u32 	%r25, %tid.x;
	mad.lo.s32 	%r6, %r23, %r24, %r25;
	max.s32 	%r26, %r5, %r6;
	setp.ge.s32 	%p1, %r26, %r1;
	setp.lt.s32 	%p2, %r1, 1;
	or.pred  	%p3, %p1, %p2;
	@%p3 bra 	$L__BB0_17;
	mul.lo.s32 	%r7, %r1, %r5;
	add.s32 	%r28, %r7, %r6;
	mul.wide.s32 	%rd16, %r28, 4;
	add.s64 	%rd2, %rd1, %rd16;
	and.b32  	%r8, %r1, 3;
	setp.lt.u32 	%p4, %r1, 4;
	mov.b32 	%r32, 0;
	@%p4 bra 	$L__BB0_12;
	and.b32  	%r32, %r1, 2147483644;
	neg.s32 	%r31, %r32;
	mul.wide.u32 	%rd17, %r3, %r2;
	cvt.u64.u32 	%rd18, %r4;
	add.s64 	%rd19, %rd17, %rd18;
	shl.b64 	%rd20, %rd19, 2;
	add.s64 	%rd3, %rd1, %rd20;
	shl.b32 	%r11, %r5, 2;
	shl.b64 	%rd21, %rd19, 3;
	add.s64 	%rd4, %rd1, %rd21;
	mad.lo.s64 	%rd5, %rd19, 12, %rd1;
	mul.wide.u32 	%rd22, %r7, 4;
	add.s64 	%rd23, %rd22, %rd1;
	add.s64 	%rd31, %rd23, 8;
	mov.u32 	%r30, %r6;
$L__BB0_3:
	mul.wide.s32 	%rd8, %r30, 4;
	add.s64 	%rd24, %rd1, %rd8;
	ld.global.f32 	%f6, [%rd2];
	ld.global.f32 	%f7, [%rd31+-8];
	ld.global.f32 	%f8, [%rd24];
	add.f32 	%f1, %f7, %f8;
	setp.leu.f32 	%p5, %f6, %f1;
	@%p5 bra 	$L__BB0_5;
	st.global.f32 	[%rd2], %f1;
$L__BB0_5:
	bar.sync 	0;
	ld.global.f32 	%f9, [%rd2];
	ld.global.f32 	%f10, [%rd31+-4];
	add.s64 	%rd25, %rd3, %rd8;
	ld.global.f32 	%f11, [%rd25];
	add.f32 	%f2, %f10, %f11;
	setp.leu.f32 	%p6, %f9, %f2;
	@%p6 bra 	$L__BB0_7;
	st.global.f32 	[%rd2], %f2;
$L__BB0_7:
	bar.sync 	0;
	ld.global.f32 	%f12, [%rd2];
	ld.global.f32 	%f13, [%rd31];
	add.s64 	%rd26, %rd4, %rd8;
	ld.global.f32 	%f14, [%rd26];
	add.f32 	%f3, %f13, %f14;
	setp.leu.f32 	%p7, %f12, %f3;
	@%p7 bra 	$L__BB0_9;
	st.global.f32 	[%rd2], %f3;
$L__BB0_9:
	bar.sync 	0;
	ld.global.f32 	%f15, [%rd2];
	ld.global.f32 	%f16, [%rd31+4];
	add.s64 	%rd27, %rd5, %rd8;
	ld.global.f32 	%f17, [%rd27];
	add.f32 	%f4, %f16, %f17;
	setp.leu.f32 	%p8, %f15, %f4;
	@%p8 bra 	$L__BB0_11;
	st.global.f32 	[%rd2], %f4;
$L__BB0_11:
	bar.sync 	0;
	add.s32 	%r31, %r31, 4;
	add.s32 	%r30, %r30, %r11;
	add.s64 	%rd31, %rd31, 16;
	setp.ne.s32 	%p9, %r31, 0;
	@%p9 bra 	$L__BB0_3;
$L__BB0_12:
	setp.eq.s32 	%p10, %r8, 0;
	@%p10 bra 	$L__BB0_17;
	mad.lo.s32 	%r34, %r32, %r5, %r6;
	add.s32 	%r29, %r32, %r7;
	mul.wide.u32 	%rd28, %r29, 4;
	add.s64 	%rd32, %rd1, %rd28;
	neg.s32 	%r33, %r8;
$L__BB0_14:
	.pragma "nounroll";
	mul.wide.s32 	%rd29, %r34, 4;
	add.s64 	%rd30, %rd1, %rd29;
	ld.global.f32 	%f18, [%rd2];
	ld.global.f32 	%f19, [%rd32];
	ld.global.f32 	%f20, [%rd30];
	add.f32 	%f5, %f19, %f20;
	setp.leu.f32 	%p11, %f18, %f5;
	@%p11 bra 	$L__BB0_16;
	st.global.f32 	[%rd2], %f5;
$L__BB0_16:
	bar.sync 	0;
	add.s32 	%r34, %r34, %r5;
	add.s64 	%rd32, %rd32, 4;
	add.s32 	%r33, %r33, 1;
	setp.ne.s32 	%p12, %r33, 0;
	@%p12 bra 	$L__BB0_14;
$L__BB0_17:
	ret;

}
	// .globl	_Z22kernelWithSharedMemoryPfPi
.visible .entry _Z22kernelWithSharedMemoryPfPi(
	.param .u64 .ptr .align 1 _Z22kernelWithSharedMemoryPfPi_param_0,
	.param .u64 .ptr .align 1 _Z22kernelWithSharedMemoryPfPi_param_1
)
{
	.reg .pred 	%p<4>;
	.reg .b32 	%r<20>;
	.reg .b32 	%f<5>;
	.reg .b64 	%rd<11>;
	// demoted variable
	.shared .align 4 .u32 _ZZ22kernelWithSharedMemoryPfPiE1k;
	// demoted variable
	.shared .align 4 .f32 _ZZ22kernelWithSharedMemoryPfPiE12arrayElement;
	ld.param.u64 	%rd3, [_Z22kernelWithSharedMemoryPfPi_param_0];
	ld.param.u64 	%rd4, [_Z22kernelWithSharedMemoryPfPi_param_1];
	cvta.to.global.u64 	%rd1, %rd3;
	cvta.to.global.u64 	%rd5, %rd4;
	ld.global.u32 	%r1, [%rd5];
	mov.u32 	%r7, %ctaid.y;
	mov.u32 	%r8, %ntid.y;
	mov.u32 	%r9, %tid.y;
	mad.lo.s32 	%r2, %r7, %r8, %r9;
	mov.u32 	%r10, %ctaid.x;
	mov.u32 	%r11, %ntid.x;
	mov.u32 	%r12, %tid.x;
	mad.lo.s32 	%r3, %r10, %r11, %r12;
	max.s32 	%r13, %r2, %r3;
	setp.ge.s32 	%p1, %r13, %r1;
	@%p1 bra 	$L__BB1_5;
	mov.b32 	%r19, 0;
	st.shared.u32 	[_ZZ22kernelWithSharedMemoryPfPiE1k], %r19;
	mul.lo.s32 	%r4, %r1, %r2;
	add.s32 	%r15, %r4, %r3;
	mul.wide.s32 	%rd6, %r15, 4;
	add.s64 	%rd2, %rd1, %rd6;
$L__BB1_2:
	add.s32 	%r16, %r19, %r4;
	mul.wide.s32 	%rd7, %r16, 4;
	add.s64 	%rd8, %rd1, %rd7;
	ld.global.f32 	%f2, [%rd8];
	st.shared.f32 	[_ZZ22kernelWithSharedMemoryPfPiE12arrayElement], %f2;
	ld.global.f32 	%f3, [%rd2];
	mad.lo.s32 	%r17, %r19, %r2, %r3;
	mul.wide.s32 	%rd9, %r17, 4;
	add.s64 	%rd10, %rd1, %rd9;
	ld.global.f32 	%f4, [%rd10];
	add.f32 	%f1, %f2, %f4;
	setp.leu.f32 	%p2, %f3, %f1;
	@%p2 bra 	$L__BB1_4;
	st.global.f32 	[%rd2], %f1;
$L__BB1_4:
	bar.sync 	0;
	ld.shared.u32 	%r18, [_ZZ22kernelWithSharedMemoryPfPiE1k];
	add.s32 	%r19, %r18, 1;
	st.shared.u32 	[_ZZ22kernelWithSharedMemoryPfPiE1k], %r19;
	setp.lt.s32 	%p3, %r19, %r1;
	@%p3 bra 	$L__BB1_2;
$L__BB1_5:
	ret;

}
	// .globl	_Z22kernelMulElemPerThreadPfPi
.visible .entry _Z22kernelMulElemPerThreadPfPi(
	.param .u64 .ptr .align 1 _Z22kernelMulElemPerThreadPfPi_param_0,
	.param .u64 .ptr .align 1 _Z22kernelMulElemPerThreadPfPi_param_1
)
{
	.reg .pred 	%p<15>;
	.reg .b32 	%r<55>;
	.reg .b32 	%f<29>;
	.reg .b64 	%rd<60>;
	// demoted variable
	.shared .align 4 .u32 _ZZ22kernelMulElemPerThreadPfPiE1k;
	// demoted variable
	.shared .align 4 .f32 _ZZ22kernelMulElemPerThreadPfPiE12arrayElement;
	ld.param.u64 	%rd13, [_Z22kernelMulElemPerThreadPfPi_param_0];
	ld.param.u64 	%rd14, [_Z22kernelMulElemPerThreadPfPi_param_1];
	cvta.to.global.u64 	%rd1, %rd13;
	cvta.to.global.u64 	%rd15, %rd14;
	ld.global.u32 	%r1, [%rd15];
	mov.u32 	%r17, %ctaid.y;
	mov.u32 	%r18, %ntid.y;
	mov.u32 	%r19, %tid.y;
	mad.lo.s32 	%r2, %r17, %r18, %r19;
	setp.ge.s32 	%p1, %r2, %r1;
	@%p1 bra 	$L__BB2_25;
	mov.b32 	%r54, 0;
	st.shared.u32 	[_ZZ22kernelMulElemPerThreadPfPiE1k], %r54;
	mul.lo.s32 	%r21, %r1, %r2;
	and.b32  	%r3, %r1, 3;
	and.b32  	%r4, %r1, 2147483644;
	add.s64 	%rd2, %rd1, 12;
	neg.s32 	%r5, %r4;
	cvt.u64.u32 	%rd3, %r21;
	mul.wide.u32 	%rd4, %r21, 4;
$L__BB2_2:
	setp.lt.u32 	%p2, %r1, 4;
	mov.b32 	%r53, 0;
	@%p2 bra 	$L__BB2_14;
	mov.b64 	%rd59, 0;
	mov.u64 	%rd58, %rd4;
	mov.u32 	%r51, %r5;
$L__BB2_4:
	cvt.u32.u64 	%r23, %rd3;
	cvt.u32.u64 	%r24, %rd59;
	ld.shared.u32 	%r25, [_ZZ22kernelMulElemPerThreadPfPiE1k];
	add.s32 	%r26, %r25, %r23;
	mul.wide.s32 	%rd17, %r26, 4;
	add.s64 	%rd18, %rd1, %rd17;
	ld.global.f32 	%f8, [%rd18];
	st.shared.f32 	[_ZZ22kernelMulElemPerThreadPfPiE12arrayElement], %f8;
	add.s64 	%rd7, %rd2, %rd58;
	ld.global.f32 	%f9, [%rd7+-12];
	mad.lo.s32 	%r27, %r25, %r2, %r24;
	mul.wide.s32 	%rd19, %r27, 4;
	add.s64 	%rd20, %rd2, %rd19;
	ld.global.f32 	%f10, [%rd20+-12];
	add.f32 	%f1, %f8, %f10;
	setp.leu.f32 	%p3, %f9, %f1;
	@%p3 bra 	$L__BB2_6;
	st.global.f32 	[%rd7+-12], %f1;
$L__BB2_6:
	bar.sync 	0;
	ld.shared.u32 	%r29, [_ZZ22kernelMulElemPerThreadPfPiE1k];
	add.s32 	%r30, %r29, %r23;
	mul.wide.s32 	%rd21, %r30, 4;
	add.s64 	%rd22, %rd1, %rd21;
	ld.global.f32 	%f11, [%rd22];
	st.shared.f32 	[_ZZ22kernelMulElemPerThreadPfPiE12arrayElement], %f11;
	ld.global.f32 	%f12, [%rd7+-8];
	mul.lo.s32 	%r31, %r29, %r2;
	cvt.s64.s32 	%rd23, %r31;
	add.s64 	%rd24, %rd59, %rd23;
	shl.b64 	%rd25, %rd24, 2;
	add.s64 	%rd26, %rd2, %rd25;
	ld.global.f32 	%f13, [%rd26+-8];
	add.f32 	%f2, %f11, %f13;
	setp.leu.f32 	%p4, %f12, %f2;
	@%p4 bra 	$L__BB2_8;
	st.global.f32 	[%rd7+-8], %f2;
$L__BB2_8:
	bar.sync 	0;
	ld.shared.u32 	%r33, [_ZZ22kernelMulElemPerThreadPfPiE1k];
	add.s32 	%r34, %r33, %r23;
	mul.wide.s32 	%rd27, %r34, 4;
	add.s64 	%rd28, %rd1, %rd27;
	ld.global.f32 	%f14, [%rd28];
	st.shared.f32 	[_ZZ22kernelMulElemPerThreadPfPiE12arrayElement], %f14;
	ld.global.f32 	%f15, [%rd7+-4];
	mul.lo.s32 	%r35, %r33, %r2;
	cvt.s64.s32 	%rd29, %r35;
	add.s64 	%rd30, %rd59, %rd29;
	shl.b64 	%rd31, %rd30, 2;
	add.s64 	%rd32, %rd2, %rd31;
	ld.global.f32 	%f16, [%rd32+-4];
	add.f32 	%f3, %f14, %f16;
	setp.leu.f32 	%p5, %f15, %f3;
	@%p5 bra 	$L__BB2_10;
	st.global.f32 	[%rd7+-4], %f3;
$L__BB2_10:
	bar.sync 	0;
	ld.shared.u32 	%r37, [_ZZ22kernelMulElemPerThreadPfPiE1k];
	add.s32 	%r38, %r37, %r23;
	mul.wide.s32 	%rd33, %r38, 4;
	add.s64 	%rd34, %rd1, %rd33;
	ld.global.f32 	%f17, [%rd34];
	st.shared.f32 	[_ZZ22kernelMulElemPerThreadPfPiE12arrayElement], %f17;
	ld.global.f32 	%f18, [%rd7];
	mul.lo.s32 	%r39, %r37, %r2;
	cvt.s64.s32 	%rd35, %r39;
	add.s64 	%rd36, %rd59, %rd35;
	shl.b64 	%rd37, %rd36, 2;
	add.s64 	%rd38, %rd2, %rd37;
	ld.global.f32 	%f19, [%rd38];
	add.f32 	%f4, %f17, %f19;
	setp.leu.f32 	%p6, %f18, %f4;
	@%p6 bra 	$L__BB2_12;
	st.global.f32 	[%rd7], %f4;
$L__BB2_12:
	bar.sync 	0;
	add.s64 	%rd59, %rd59, 4;
	add.s32 	%r51, %r51, 4;
	add.s64 	%rd58, %rd58, 16;
	setp.ne.s32 	%p7, %r51, 0;
	@%p7 bra 	$L__BB2_4;
	ld.shared.u32 	%r54, [_ZZ22kernelMulElemPerThreadPfPiE1k];
	mov.u32 	%r53, %r4;
$L__BB2_14:
	setp.eq.s32 	%p8, %r3, 0;
	@%p8 bra 	$L__BB2_24;
	cvt.u32.u64 	%r40, %rd3;
	add.s32 	%r41, %r54, %r40;
	mul.wide.s32 	%rd39, %r41, 4;
	add.s64 	%rd40, %rd1, %rd39;
	ld.global.f32 	%f20, [%rd40];
	st.shared.f32 	[_ZZ22kernelMulElemPerThreadPfPiE12arrayElement], %f20;
	add.s32 	%r42, %r53, %r40;
	mul.wide.u32 	%rd41, %r42, 4;
	add.s64 	%rd10, %rd1, %rd41;
	ld.global.f32 	%f21, [%rd10];
	mad.lo.s32 	%r43, %r54, %r2, %r53;
	mul.wide.s32 	%rd42, %r43, 4;
	add.s64 	%rd43, %rd1, %rd42;
	ld.global.f32 	%f22, [%rd43];
	add.f32 	%f5, %f20, %f22;
	setp.leu.f32 	%p9, %f21, %f5;
	@%p9 bra 	$L__BB2_17;
	st.global.f32 	[%rd10], %f5;
$L__BB2_17:
	setp.eq.s32 	%p10, %r3, 1;
	bar.sync 	0;
	ld.shared.u32 	%r54, [_ZZ22kernelMulElemPerThreadPfPiE1k];
	@%p10 bra 	$L__BB2_24;
	add.s32 	%r45, %r54, %r40;
	mul.wide.s32 	%rd44, %r45, 4;
	add.s64 	%rd45, %rd1, %rd44;
	ld.global.f32 	%f23, [%rd45];
	st.shared.f32 	[_ZZ22kernelMulElemPerThreadPfPiE12arrayElement], %f23;
	cvt.u64.u32 	%rd12, %r53;
	add.s64 	%rd46, %rd12, %rd3;
	shl.b64 	%rd47, %rd46, 2;
	add.s64 	%rd11, %rd1, %rd47;
	ld.global.f32 	%f24, [%rd11+4];
	mul.lo.s32 	%r46, %r54, %r2;
	cvt.s64.s32 	%rd48, %r46;
	add.s64 	%rd49, %rd48, %rd12;
	shl.b64 	%rd50, %rd49, 2;
	add.s64 	%rd51, %rd1, %rd50;
	ld.global.f32 	%f25, [%rd51+4];
	add.f32 	%f6, %f23, %f25;
	setp.leu.f32 	%p11, %f24, %f6;
	@%p11 bra 	$L__BB2_20;
	st.global.f32 	[%rd11+4], %f6;
$L__BB2_20:
	setp.eq.s32 	%p12, %r3, 2;
	bar.sync 	0;
	ld.shared.u32 	%r54, [_ZZ22kernelMulElemPerThreadPfPiE1k];
	@%p12 bra 	$L__BB2_24;
	add.s32 	%r48, %r54, %r40;
	mul.wide.s32 	%rd52, %r48, 4;
	add.s64 	%rd53, %rd1, %rd52;
	ld.global.f32 	%f26, [%rd53];
	st.shared.f32 	[_ZZ22kernelMulElemPerThreadPfPiE12arrayElement], %f26;
	ld.global.f32 	%f27, [%rd11+8];
	mul.lo.s32 	%r49, %r54, %r2;
	cvt.s64.s32 	%rd54, %r49;
	add.s64 	%rd55, %rd54, %rd12;
	shl.b64 	%rd56, %rd55, 2;
	add.s64 	%rd57, %rd1, %rd56;
	ld.global.f32 	%f28, [%rd57+8];
	add.f32 	%f7, %f26, %f28;
	setp.leu.f32 	%p13, %f27, %f7;
	@%p13 bra 	$L__BB2_23;
	st.global.f32 	[%rd11+8], %f7;
$L__BB2_23:
	bar.sync 	0;
	ld.shared.u32 	%r54, [_ZZ22kernelMulElemPerThreadPfPiE1k];
$L__BB2_24:
	add.s32 	%r54, %r54, 1;
	st.shared.u32 	[_ZZ22kernelMulElemPerThreadPfPiE1k], %r54;
	setp.lt.s32 	%p14, %r54, %r1;
	@%p14 bra 	$L__BB2_2;
$L__BB2_25:
	ret;

}


// ===== COMPILED SASS (sm_100) =====

	.target	sm_100

	.elftype	@"ET_EXEC"


//--------------------- .note.nv.tkinfo           --------------------------
	.section	.note.nv.tkinfo,"",@"SHT_NOTE"
	.sectionflags	@"SHF_NOTE_NV_TKINFO"
	.tkinfo
        /*0018*/ 	.word	0x00000002
        /*0030*/ 	.string	""
        /*0030*/ 	.string	"ptxas"
        /*0030*/ 	.string	"Cuda compilation tools, release 13.0, V13.0.88"
        /*0030*/ 	.string	"Build cuda_13.0.r13.0/compiler.36424714_0"
        /*0030*/ 	.string	"-arch sm_100 -m 64 "



//--------------------- .note.nv.cuinfo           --------------------------
	.section	.note.nv.cuinfo,"",@"SHT_NOTE"
	.sectionflags	@"SHF_NOTE_NV_CUINFO"
        /*0018*/ 	.short	0x0002
        /*001a*/ 	.short	0x0064
        /*001c*/ 	.short	0x0082
	.zero		2


//--------------------- .nv.info                  --------------------------
	.section	.nv.info,"",@"SHT_CUDA_INFO"
	.align	4


	//----- nvinfo : EIATTR_REGCOUNT
	.align		4
        /*0000*/ 	.byte	0x04, 0x2f
        /*0002*/ 	.short	(.L_1 - .L_0)
	.align		4
.L_0:
        /*0004*/ 	.word	index@(_Z25kernelWithoutSharedMemoryPfPi)
        /*0008*/ 	.word	0x00000020


	//----- nvinfo : EIATTR_FRAME_SIZE
	.align		4
.L_1:
        /*000c*/ 	.byte	0x04, 0x11
        /*000e*/ 	.short	(.L_3 - .L_2)
	.align		4
.L_2:
        /*0010*/ 	.word	index@(_Z25kernelWithoutSharedMemoryPfPi)
        /*0014*/ 	.word	0x00000000


	//----- nvinfo : EIATTR_REGCOUNT
	.align		4
.L_3:
        /*0018*/ 	.byte	0x04, 0x2f
        /*001a*/ 	.short	(.L_5 - .L_4)
	.align		4
.L_4:
        /*001c*/ 	.word	index@(_Z22kernelWithSharedMemoryPfPi)
        /*0020*/ 	.word	0x00000012


	//----- nvinfo : EIATTR_FRAME_SIZE
	.align		4
.L_5:
        /*0024*/ 	.byte	0x04, 0x11
        /*0026*/ 	.short	(.L_7 - .L_6)
	.align		4
.L_6:
        /*0028*/ 	.word	index@(_Z22kernelWithSharedMemoryPfPi)
        /*002c*/ 	.word	0x00000000


	//----- nvinfo : EIATTR_REGCOUNT
	.align		4
.L_7:
        /*0030*/ 	.byte	0x04, 0x2f
        /*0032*/ 	.short	(.L_9 - .L_8)
	.align		4
.L_8:
        /*0034*/ 	.word	index@(_Z22kernelMulElemPerThreadPfPi)
        /*0038*/ 	.word	0x0000001b


	//----- nvinfo : EIATTR_FRAME_SIZE
	.align		4
.L_9:
        /*003c*/ 	.byte	0x04, 0x11
        /*003e*/ 	.short	(.L_11 - .L_10)
	.align		4
.L_10:
        /*0040*/ 	.word	index@(_Z22kernelMulElemPerThreadPfPi)
        /*0044*/ 	.word	0x00000000


	//----- nvinfo : EIATTR_MIN_STACK_SIZE
	.align		4
.L_11:
        /*0048*/ 	.byte	0x04, 0x12
        /*004a*/ 	.short	(.L_13 - .L_12)
	.align		4
.L_12:
        /*004c*/ 	.word	index@(_Z22kernelMulElemPerThreadPfPi)
        /*0050*/ 	.word	0x00000000


	//----- nvinfo : EIATTR_MIN_STACK_SIZE
	.align		4
.L_13:
        /*0054*/ 	.byte	0x04, 0x12
        /*0056*/ 	.short	(.L_15 - .L_14)
	.align		4
.L_14:
        /*0058*/ 	.word	index@(_Z22kernelWithSharedMemoryPfPi)
        /*005c*/ 	.word	0x00000000


	//----- nvinfo : EIATTR_MIN_STACK_SIZE
	.align		4
.L_15:
        /*0060*/ 	.byte	0x04, 0x12
        /*0062*/ 	.short	(.L_17 - .L_16)
	.align		4
.L_16:
        /*0064*/ 	.word	index@(_Z25kernelWithoutSharedMemoryPfPi)
        /*0068*/ 	.word	0x00000000
.L_17:


//--------------------- .nv.compat                --------------------------
	.section	.nv.compat,"",@"SHT_CUDA_COMPAT_INFO"
	.align	4
        /*0000*/ 	.byte	0x02, 0x09, 0x00, 0x00, 0x02, 0x02, 0x01, 0x00, 0x02, 0x05, 0x05, 0x00, 0x03, 0x07, 0x01, 0x01
        /*0010*/ 	.byte	0x02, 0x03, 0x00, 0x00, 0x02, 0x06, 0x01, 0x00, 0x04, 0x0b, 0x08, 0x00, 0x09, 0x00, 0x00, 0x00
        /*0020*/ 	.byte	0x00, 0x00, 0x00, 0x00


//--------------------- .nv.info._Z22kernelMulElemPerThreadPfPi --------------------------
	.section	.nv.info._Z22kernelMulElemPerThreadPfPi,"",@"SHT_CUDA_INFO"
	.sectionflags	@""
	.align	4


	//----- nvinfo : EIATTR_CUDA_API_VERSION
	.align		4
        /*0000*/ 	.byte	0x04, 0x37
        /*0002*/ 	.short	(.L_19 - .L_18)
.L_18:
        /*0004*/ 	.word	0x00000082


	//----- nvinfo : EIATTR_KPARAM_INFO
	.align		4
.L_19:
        /*0008*/ 	.byte	0x04, 0x17
        /*000a*/ 	.short	(.L_21 - .L_20)
.L_20:
        /*000c*/ 	.word	0x00000000
        /*0010*/ 	.short	0x0001
        /*0012*/ 	.short	0x0008
        /*0014*/ 	.byte	0x00, 0xf5, 0x21, 0x00


	//----- nvinfo : EIATTR_KPARAM_INFO
	.align		4
.L_21:
        /*0018*/ 	.byte	0x04, 0x17
        /*001a*/ 	.short	(.L_23 - .L_22)
.L_22:
        /*001c*/ 	.word	0x00000000
        /*0020*/ 	.short	0x0000
        /*0022*/ 	.short	0x0000
        /*0024*/ 	.byte	0x00, 0xf5, 0x21, 0x00


	//----- nvinfo : EIATTR_SPARSE_MMA_MASK
	.align		4
.L_23:
        /*0028*/ 	.byte	0x03, 0x50
        /*002a*/ 	.short	0x0000


	//----- nvinfo : EIATTR_MAXREG_COUNT
	.align		4
        /*002c*/ 	.byte	0x03, 0x1b
        /*002e*/ 	.short	0x00ff


	//----- nvinfo : EIATTR_NUM_BARRIERS
	.align		4
        /*0030*/ 	.byte	0x02, 0x4c
        /*0032*/ 	.byte	0x01
	.zero		1


	//----- nvinfo : EIATTR_MERCURY_ISA_VERSION
	.align		4
        /*0034*/ 	.byte	0x03, 0x5f
        /*0036*/ 	.short	0x0101


	//----- nvinfo : EIATTR_VRC_CTA_INIT_COUNT
	.align		4
        /*0038*/ 	.byte	0x02, 0x4a
	.zero		1
	.zero		1


	//----- nvinfo : EIATTR_EXIT_INSTR_OFFSETS
	.align		4
        /*003c*/ 	.byte	0x04, 0x1c
        /*003e*/ 	.short	(.L_25 - .L_24)


	//   ....[0]....
.L_24:
        /*0040*/ 	.word	0x00000090


	//   ....[1]....
        /*0044*/ 	.word	0x00000b50


	//----- nvinfo : EIATTR_CBANK_PARAM_SIZE
	.align		4
.L_25:
        /*0048*/ 	.byte	0x03, 0x19
        /*004a*/ 	.short	0x0010


	//----- nvinfo : EIATTR_PARAM_CBANK
	.align		4
        /*004c*/ 	.byte	0x04, 0x0a
        /*004e*/ 	.short	(.L_27 - .L_26)
	.align		4
.L_26:
        /*0050*/ 	.word	index@(.nv.constant0._Z22kernelMulElemPerThreadPfPi)
        /*0054*/ 	.short	0x0380
        /*0056*/ 	.short	0x0010


	//----- nvinfo : EIATTR_SW_WAR
	.align		4
.L_27:
        /*0058*/ 	.byte	0x04, 0x36
        /*005a*/ 	.short	(.L_29 - .L_28)
.L_28:
        /*005c*/ 	.word	0x00000008
.L_29:


//--------------------- .nv.info._Z22kernelWithSharedMemoryPfPi --------------------------
	.section	.nv.info._Z22kernelWithSharedMemoryPfPi,"",@"SHT_CUDA_INFO"
	.sectionflags	@""
	.align	4


	//----- nvinfo : EIATTR_CUDA_API_VERSION
	.align		4
        /*0000*/ 	.byte	0x04, 0x37
        /*0002*/ 	.short	(.L_31 - .L_30)
.L_30:
        /*0004*/ 	.word	0x00000082


	//----- nvinfo : EIATTR_KPARAM_INFO
	.align		4
.L_31:
        /*0008*/ 	.byte	0x04, 0x17
        /*000a*/ 	.short	(.L_33 - .L_32)
.L_32:
        /*000c*/ 	.word	0x00000000
        /*0010*/ 	.short	0x0001
        /*0012*/ 	.short	0x0008
        /*0014*/ 	.byte	0x00, 0xf5, 0x21, 0x00


	//----- nvinfo : EIATTR_KPARAM_INFO
	.align		4
.L_33:
        /*0018*/ 	.byte	0x04, 0x17
        /*001a*/ 	.short	(.L_35 - .L_34)
.L_34:
        /*001c*/ 	.word	0x00000000
        /*0020*/ 	.short	0x0000
        /*0022*/ 	.short	0x0000
        /*0024*/ 	.byte	0x00, 0xf5, 0x21, 0x00


	//----- nvinfo : EIATTR_SPARSE_MMA_MASK
	.align		4
.L_35:
        /*0028*/ 	.byte	0x03, 0x50
        /*002a*/ 	.short	0x0000


	//----- nvinfo : EIATTR_MAXREG_COUNT
	.align		4
        /*002c*/ 	.byte	0x03, 0x1b
        /*002e*/ 	.short	0x00ff


	//----- nvinfo : EIATTR_NUM_BARRIERS
	.align		4
        /*0030*/ 	.byte	0x02, 0x4c
        /*0032*/ 	.byte	0x01
	.zero		1


	//----- nvinfo : EIATTR_MERCURY_ISA_VERSION
	.align		4
        /*0034*/ 	.byte	0x03, 0x5f
        /*0036*/ 	.short	0x0101


	//----- nvinfo : EIATTR_VRC_CTA_INIT_COUNT
	.align		4
        /*0038*/ 	.byte	0x02, 0x4a
	.zero		1
	.zero		1


	//----- nvinfo : EIATTR_EXIT_INSTR_OFFSETS
	.align		4
        /*003c*/ 	.byte	0x04, 0x1c
        /*003e*/ 	.short	(.L_37 - .L_36)


	//   ....[0]....
.L_36:
        /*0040*/ 	.word	0x000000e0


	//   ....[1]....
        /*0044*/ 	.word	0x000002a0


	//----- nvinfo : EIATTR_CBANK_PARAM_SIZE
	.align		4
.L_37:
        /*0048*/ 	.byte	0x03, 0x19
        /*004a*/ 	.short	0x0010


	//----- nvinfo : EIATTR_PARAM_CBANK
	.align		4
        /*004c*/ 	.byte	0x04, 0x0a
        /*004e*/ 	.short	(.L_39 - .L_38)
	.align		4
.L_38:
        /*0050*/ 	.word	index@(.nv.constant0._Z22kernelWithSharedMemoryPfPi)
        /*0054*/ 	.short	0x0380
        /*0056*/ 	.short	0x0010


	//----- nvinfo : EIATTR_SW_WAR
	.align		4
.L_39:
        /*0058*/ 	.byte	0x04, 0x36
        /*005a*/ 	.short	(.L_41 - .L_40)
.L_40:
        /*005c*/ 	.word	0x00000008
.L_41:


//--------------------- .nv.info._Z25kernelWithoutSharedMemoryPfPi --------------------------
	.section	.nv.info._Z25kernelWithoutSharedMemoryPfPi,"",@"SHT_CUDA_INFO"
	.sectionflags	@""
	.align	4


	//----- nvinfo : EIATTR_CUDA_API_VERSION
	.align		4
        /*0000*/ 	.byte	0x04, 0x37
        /*0002*/ 	.short	(.L_43 - .L_42)
.L_42:
        /*0004*/ 	.word	0x00000082


	//----- nvinfo : EIATTR_KPARAM_INFO
	.align		4
.L_43:
        /*0008*/ 	.byte	0x04, 0x17
        /*000a*/ 	.short	(.L_45 - .L_44)
.L_44:
        /*000c*/ 	.word	0x00000000
        /*0010*/ 	.short	0x0001
        /*0012*/ 	.short	0x0008
        /*0014*/ 	.byte	0x00, 0xf5, 0x21, 0x00


	//----- nvinfo : EIATTR_KPARAM_INFO
	.align		4
.L_45:
        /*0018*/ 	.byte	0x04, 0x17
        /*001a*/ 	.short	(.L_47 - .L_46)
.L_46:
        /*001c*/ 	.word	0x00000000
        /*0020*/ 	.short	0x0000
        /*0022*/ 	.short	0x0000
        /*0024*/ 	.byte	0x00, 0xf5, 0x21, 0x00


	//----- nvinfo : EIATTR_SPARSE_MMA_MASK
	.align		4
.L_47:
        /*0028*/ 	.byte	0x03, 0x50
        /*002a*/ 	.short	0x0000


	//----- nvinfo : EIATTR_MAXREG_COUNT
	.align		4
        /*002c*/ 	.byte	0x03, 0x1b
        /*002e*/ 	.short	0x00ff


	//----- nvinfo : EIATTR_NUM_BARRIERS
	.align		4
        /*0030*/ 	.byte	0x02, 0x4c
        /*0032*/ 	.byte	0x01
	.zero		1


	//----- nvinfo : EIATTR_MERCURY_ISA_VERSION
	.align		4
        /*0034*/ 	.byte	0x03, 0x5f
        /*0036*/ 	.short	0x0101


	//----- nvinfo : EIATTR_VRC_CTA_INIT_COUNT
	.align		4
        /*0038*/ 	.byte	0x02, 0x4a
	.zero		1
	.zero		1


	//----- nvinfo : EIATTR_EXIT_INSTR_OFFSETS
	.align		4
        /*003c*/ 	.byte	0x04, 0x1c
        /*003e*/ 	.short	(.L_49 - .L_48)


	//   ....[0]....
.L_48:
        /*0040*/ 	.word	0x000000f0


	//   ....[1]....
        /*0044*/ 	.word	0x00000540


	//   ....[2]....
        /*0048*/ 	.word	0x000006b0


	//----- nvinfo : EIATTR_CBANK_PARAM_SIZE
	.align		4
.L_49:
        /*004c*/ 	.byte	0x03, 0x19
        /*004e*/ 	.short	0x0010


	//----- nvinfo : EIATTR_PARAM_CBANK
	.align		4
        /*0050*/ 	.byte	0x04, 0x0a
        /*0052*/ 	.short	(.L_51 - .L_50)
	.align		4
.L_50:
        /*0054*/ 	.word	index@(.nv.constant0._Z25kernelWithoutSharedMemoryPfPi)
        /*0058*/ 	.short	0x0380
        /*005a*/ 	.short	0x0010


	//----- nvinfo : EIATTR_SW_WAR
	.align		4
.L_51:
        /*005c*/ 	.byte	0x04, 0x36
        /*005e*/ 	.short	(.L_53 - .L_52)
.L_52:
        /*0060*/ 	.word	0x00000008
.L_53:


//--------------------- .nv.callgraph             --------------------------
	.section	.nv.callgraph,"",@"SHT_CUDA_CALLGRAPH"
	.align	4
	.sectionentsize	8
	.align		4
        /*0000*/ 	.word	0x00000000
	.align		4
        /*0004*/ 	.word	0xffffffff
	.align		4
        /*0008*/ 	.word	0x00000000
	.align		4
        /*000c*/ 	.word	0xfffffffe
	.align		4
        /*0010*/ 	.word	0x00000000
	.align		4
        /*0014*/ 	.word	0xfffffffd
	.align		4
        /*0018*/ 	.word	0x00000000
	.align		4
        /*001c*/ 	.word	0xfffffffc


//--------------------- .text._Z22kernelMulElemPerThreadPfPi --------------------------
	.section	.text._Z22kernelMulElemPerThreadPfPi,"ax",@progbits
	.align	128
        .global         _Z22kernelMulElemPerThreadPfPi
        .type           _Z22kernelMulElemPerThreadPfPi,@function
        .size           _Z22kernelMulElemPerThreadPfPi,(.L_x_11 - _Z22kernelMulElemPerThreadPfPi)
        .other          _Z22kernelMulElemPerThreadPfPi,@"STO_CUDA_ENTRY STV_DEFAULT"
_Z22kernelMulElemPerThreadPfPi:
.text._Z22kernelMulElemPerThreadPfPi:
[----:B------:R-:W-:Y:S08]  /*0000*/  LDC R1, c[0x0][0x37c] ;  /* 0x0000df00ff017b82 */ /* 0x000ff00000000800 */
[----:B------:R-:W0:Y:S01]  /*0010*/  LDC.64 R2, c[0x0][0x388] ;  /* 0x0000e200ff027b82 */ /* 0x000e220000000a00 */
[----:B------:R-:W0:Y:S02]  /*0020*/  LDCU.64 UR12, c[0x0][0x358] ;  /* 0x00006b00ff0c77ac */ /* 0x000e240008000a00 */
[----:B0-----:R-:W2:Y:S05]  /*0030*/  LDG.E R0, desc[UR12][R2.64] ;  /* 0x0000000c02007981 */ /* 0x001eaa000c1e1900 */
[----:B------:R-:W0:Y:S01]  /*0040*/  S2UR UR4, SR_CTAID.Y ;  /* 0x00000000000479c3 */ /* 0x000e220000002600 */
[----:B------:R-:W0:Y:S07]  /*0050*/  S2R R4, SR_TID.Y ;  /* 0x0000000000047919 */ /* 0x000e2e0000002200 */
[----:B------:R-:W0:Y:S02]  /*0060*/  LDC R11, c[0x0][0x364] ;  /* 0x0000d900ff0b7b82 */ /* 0x000e240000000800 */
[----:B0-----:R-:W-:-:S05]  /*0070*/  IMAD R11, R11, UR4, R4 ;  /* 0x000000040b0b7c24 */ /* 0x001fca000f8e0204 */
[----:B--2---:R-:W-:-:S13]  /*0080*/  ISETP.GE.AND P0, PT, R11, R0, PT ;  /* 0x000000000b00720c */ /* 0x004fda0003f06270 */
[----:B------:R-:W-:Y:S05]  /*0090*/  @P0 EXIT ;  /* 0x000000000000094d */ /* 0x000fea0003800000 */
[----:B------:R-:W0:Y:S01]  /*00a0*/  S2UR UR5, SR_CgaCtaId ;  /* 0x00000000000579c3 */ /* 0x000e220000008800 */
[----:B------:R-:W-:Y:S01]  /*00b0*/  UMOV UR4, 0x400 ;  /* 0x0000040000047882 */ /* 0x000fe20000000000 */
[----:B------:R-:W1:Y:S01]  /*00c0*/  LDCU.64 UR6, c[0x0][0x380] ;  /* 0x00007000ff0677ac */ /* 0x000e620008000a00 */
[C---:B------:R-:W-:Y:S01]  /*00d0*/  LOP3.LUT R10, R0.reuse, 0x7ffffffc, RZ, 0xc0, !PT ;  /* 0x7ffffffc000a7812 */ /* 0x040fe200078ec0ff */
[C---:B------:R-:W-:Y:S01]  /*00e0*/  IMAD R12, R0.reuse, R11, RZ ;  /* 0x0000000b000c7224 */ /* 0x040fe200078e02ff */
[----:B------:R-:W-:Y:S01]  /*00f0*/  LOP3.LUT R17, R0, 0x3, RZ, 0xc0, !PT ;  /* 0x0000000300117812 */ /* 0x000fe200078ec0ff */
[----:B------:R-:W-:Y:S02]  /*0100*/  IMAD.MOV.U32 R16, RZ, RZ, RZ ;  /* 0x000000ffff107224 */ /* 0x000fe400078e00ff */
[----:B------:R-:W-:Y:S02]  /*0110*/  IMAD.MOV R13, RZ, RZ, -R10 ;  /* 0x000000ffff0d7224 */ /* 0x000fe400078e0a0a */
[----:B------:R-:W-:Y:S01]  /*0120*/  IMAD.WIDE.U32 R2, R12, 0x4, RZ ;  /* 0x000000040c027825 */ /* 0x000fe200078e00ff */
[----:B-1----:R-:W-:-:S02]  /*0130*/  UIADD3 UR6, UP0, UPT, UR6, 0xc, URZ ;  /* 0x0000000c06067890 */ /* 0x002fc4000ff1e0ff */
[----:B0-----:R-:W-:Y:S02]  /*0140*/  ULEA UR4, UR5, UR4, 0x18 ;  /* 0x0000000405047291 */ /* 0x001fe4000f8ec0ff */
[----:B------:R-:W-:-:S07]  /*0150*/  UIADD3.X UR7, UPT, UPT, URZ, UR7, URZ, UP0, !UPT ;  /* 0x00000007ff077290 */ /* 0x000fce00087fe4ff */
[----:B------:R-:W-:Y:S05]  /*0160*/  STS [UR4], RZ ;  /* 0x000000ffff007988 */ /* 0x000fea0008000804 */
.L_x_3:
[----:B------:R-:W-:Y:S01]  /*0170*/  ISETP.GE.U32.AND P0, PT, R0, 0x4, PT ;  /* 0x000000040000780c */ /* 0x000fe20003f06070 */
[----:B------:R-:W-:-:S12]  /*0180*/  IMAD.MOV.U32 R9, RZ, RZ, RZ ;  /* 0x000000ffff097224 */ /* 0x000fd800078e00ff */
[----:B0-2---:R-:W-:Y:S05]  /*0190*/  @!P0 BRA `(.L_x_0) ;  /* 0x0000000400588947 */ /* 0x005fea0003800000 */
[----:B------:R-:W0:Y:S01]  /*01a0*/  S2UR UR5, SR_CgaCtaId ;  /* 0x00000000000579c3 */ /* 0x000e220000008800 */
[----:B------:R-:W-:Y:S01]  /*01b0*/  UMOV UR4, 0x400 ;  /* 0x0000040000047882 */ /* 0x000fe20000000000 */
[----:B------:R-:W-:Y:S01]  /*01c0*/  IMAD.MOV.U32 R15, RZ, RZ, R2 ;  /* 0x000000ffff0f7224 */ /* 0x000fe200078e0002 */
[----:B------:R-:W-:Y:S01]  /*01d0*/  MOV R16, R13 ;  /* 0x0000000d00107202 */ /* 0x000fe20000000f00 */
[----:B------:R-:W-:-:S04]  /*01e0*/  IMAD.MOV.U32 R14, RZ, RZ, R3 ;  /* 0x000000ffff0e7224 */ /* 0x000fc800078e0003 */
[----:B------:R-:W1:Y:S01]  /*01f0*/  LDC.64 R4, c[0x0][0x380] ;  /* 0x0000e000ff047b82 */ /* 0x000e620000000a00 */
[----:B0-----:R-:W-:-:S03]  /*0200*/  ULEA UR8, UR5, UR4, 0x18 ;  /* 0x0000000405087291 */ /* 0x001fc6000f8ec0ff */
[----:B------:R-:W-:Y:S01]  /*0210*/  UMOV UR4, URZ ;  /* 0x000000ff00047c82 */ /* 0x000fe20008000000 */
[----:B------:R-:W-:-:S08]  /*0220*/  UMOV UR5, URZ ;  /* 0x000000ff00057c82 */ /* 0x000fd00008000000 */
.L_x_1:
[----:B0-----:R-:W0:Y:S01]  /*0230*/  LDS R6, [UR8] ;  /* 0x00000008ff067984 */ /* 0x001e220008000800 */
[----:B------:R-:W-:Y:S02]  /*0240*/  IMAD.U32 R18, RZ, RZ, UR6 ;  /* 0x00000006ff127e24 */ /* 0x000fe4000f8e00ff */
[----:B------:R-:W-:Y:S02]  /*0250*/  IMAD.U32 R19, RZ, RZ, UR7 ;  /* 0x00000007ff137e24 */ /* 0x000fe4000f8e00ff */
[----:B0-----:R-:W-:Y:S02]  /*0260*/  IMAD R7, R11, R6, UR4 ;  /* 0x000000040b077e24 */ /* 0x001fe4000f8e0206 */
[----:B------:R-:W-:Y:S01]  /*0270*/  IMAD.IADD R9, R12, 0x1, R6 ;  /* 0x000000010c097824 */ /* 0x000fe200078e0206 */
[----:B------:R-:W-:Y:S01]  /*0280*/  IADD3 R6, P0, PT, R15, UR6, RZ ;  /* 0x000000060f067c10 */ /* 0x000fe2000ff1e0ff */
[----:B------:R-:W-:-:S03]  /*0290*/  IMAD.WIDE R18, R7, 0x4, R18 ;  /* 0x0000000407127825 */ /* 0x000fc600078e0212 */
[----:B------:R-:W-:Y:S01]  /*02a0*/  IADD3.X R7, PT, PT, R14, UR7, RZ, P0, !PT ;  /* 0x000000070e077c10 */ /* 0x000fe200087fe4ff */
[----:B-1----:R-:W-:Y:S02]  /*02b0*/  IMAD.WIDE R8, R9, 0x4, R4 ;  /* 0x0000000409087825 */ /* 0x002fe400078e0204 */
[----:B------:R-:W2:Y:S04]  /*02c0*/  LDG.E R19, desc[UR12][R18.64+-0xc] ;  /* 0xfffff40c12137981 */ /* 0x000ea8000c1e1900 */
[----:B------:R-:W2:Y:S04]  /*02d0*/  LDG.E R20, desc[UR12][R8.64] ;  /* 0x0000000c08147981 */ /* 0x000ea8000c1e1900 */
[----:B------:R-:W3:Y:S01]  /*02e0*/  LDG.E R21, desc[UR12][R6.64+-0xc] ;  /* 0xfffff40c06157981 */ /* 0x000ee2000c1e1900 */
[----:B------:R-:W0:Y:S01]  /*02f0*/  S2UR UR10, SR_CgaCtaId ;  /* 0x00000000000a79c3 */ /* 0x000e220000008800 */
[----:B------:R-:W-:Y:S01]  /*0300*/  UMOV UR9, 0x400 ;  /* 0x0000040000097882 */ /* 0x000fe20000000000 */
[----:B--2---:R-:W-:-:S05]  /*0310*/  FADD R23, R20, R19 ;  /* 0x0000001314177221 */ /* 0x004fca0000000000 */
[----:B---3--:R-:W-:Y:S01]  /*0320*/  FSETP.GT.AND P0, PT, R21, R23, PT ;  /* 0x000000171500720b */ /* 0x008fe20003f04000 */
[----:B------:R-:W-:-:S12]  /*0330*/  STS [UR8+0x4], R20 ;  /* 0x00000414ff007988 */ /* 0x000fd80008000808 */
[----:B------:R-:W-:Y:S01]  /*0340*/  @P0 STG.E desc[UR12][R6.64+-0xc], R23 ;  /* 0xfffff41706000986 */ /* 0x000fe2000c10190c */
[----:B0-----:R-:W-:Y:S01]  /*0350*/  ULEA UR8, UR10, UR9, 0x18 ;  /* 0x000000090a087291 */ /* 0x001fe2000f8ec0ff */
[----:B------:R-:W-:Y:S08]  /*0360*/  BAR.SYNC.DEFER_BLOCKING 0x0 ;  /* 0x0000000000007b1d */ /* 0x000ff00000010000 */
[----:B------:R-:W0:Y:S02]  /*0370*/  LDS R8, [UR8] ;  /* 0x00000008ff087984 */ /* 0x000e240008000800 */
[----:B0-----:R-:W-:-:S05]  /*0380*/  IMAD R9, R11, R8, RZ ;  /* 0x000000080b097224 */ /* 0x001fca00078e02ff */
[----:B------:R-:W-:Y:S01]  /*0390*/  IADD3 R21, P0, PT, R9, UR4, RZ ;  /* 0x0000000409157c10 */ /* 0x000fe2000ff1e0ff */
[----:B------:R-:W-:-:S03]  /*03a0*/  IMAD.IADD R19, R12, 0x1, R8 ;  /* 0x000000010c137824 */ /* 0x000fc600078e0208 */
[----:B------:R-:W-:Y:S02]  /*03b0*/  LEA.HI.X.SX32 R22, R9, UR5, 0x1, P0 ;  /* 0x0000000509167c11 */ /* 0x000fe400080f0eff */
[----:B------:R-:W-:Y:S01]  /*03c0*/  LEA R8, P0, R21, UR6, 0x2 ;  /* 0x0000000615087c11 */ /* 0x000fe2000f8010ff */
[----:B------:R-:W-:-:S03]  /*03d0*/  IMAD.WIDE R18, R19, 0x4, R4 ;  /* 0x0000000413127825 */ /* 0x000fc600078e0204 */
[----:B------:R-:W-:Y:S02]  /*03e0*/  LEA.HI.X R9, R21, UR7, R22, 0x2, P0 ;  /* 0x0000000715097c11 */ /* 0x000fe400080f1416 */
[----:B------:R-:W2:Y:S04]  /*03f0*/  LDG.E R20, desc[UR12][R18.64] ;  /* 0x0000000c12147981 */ /* 0x000ea8000c1e1900 */
[----:B------:R-:W2:Y:S04]  /*0400*/  LDG.E R9, desc[UR12][R8.64+-0x8] ;  /* 0xfffff80c08097981 */ /* 0x000ea8000c1e1900 */
[----:B------:R-:W3:Y:S01]  /*0410*/  LDG.E R21, desc[UR12][R6.64+-0x8] ;  /* 0xfffff80c06157981 */ /* 0x000ee2000c1e1900 */
[----:B--2---:R-:W-:-:S05]  /*0420*/  FADD R24, R20, R9 ;  /* 0x0000000914187221 */ /* 0x004fca0000000000 */
[----:B---3--:R-:W-:Y:S01]  /*0430*/  FSETP.GT.AND P0, PT, R21, R24, PT ;  /* 0x000000181500720b */ /* 0x008fe20003f04000 */
[----:B------:R-:W-:-:S12]  /*0440*/  STS [UR8+0x4], R20 ;  /* 0x00000414ff007988 */ /* 0x000fd80008000808 */
[----:B------:R-:W-:Y:S01]  /*0450*/  @P0 STG.E desc[UR12][R6.64+-0x8], R24 ;  /* 0xfffff81806000986 */ /* 0x000fe2000c10190c */
[----:B------:R-:W-:Y:S06]  /*0460*/  BAR.SYNC.DEFER_BLOCKING 0x0 ;  /* 0x0000000000007b1d */ /* 0x000fec0000010000 */
[----:B------:R-:W0:Y:S02]  /*0470*/  LDS R21, [UR8] ;  /* 0x00000008ff157984 */ /* 0x000e240008000800 */
[----:B0-----:R-:W-:-:S05]  /*0480*/  IMAD R22, R11, R21, RZ ;  /* 0x000000150b167224 */ /* 0x001fca00078e02ff */
[----:B------:R-:W-:Y:S02]  /*0490*/  IADD3 R23, P0, PT, R22, UR4, RZ ;  /* 0x0000000416177c10 */ /* 0x000fe4000ff1e0ff */
[----:B------:R-:W-:Y:S02]  /*04a0*/  IADD3 R19, PT, PT, R12, R21, RZ ;  /* 0x000000150c137210 */ /* 0x000fe40007ffe0ff */
[----:B------:R-:W-:Y:S01]  /*04b0*/  LEA.HI.X.SX32 R22, R22, UR5, 0x1, P0 ;  /* 0x0000000516167c11 */ /* 0x000fe200080f0eff */
[----:B------:R-:W2:Y:S01]  /*04c0*/  LDG.E R21, desc[UR12][R6.64+-0x4] ;  /* 0xfffffc0c06157981 */ /* 0x000ea2000c1e1900 */
[----:B------:R-:W-:Y:S01]  /*04d0*/  LEA R8, P0, R23, UR6, 0x2 ;  /* 0x0000000617087c11 */ /* 0x000fe2000f8010ff */
[----:B------:R-:W-:-:S03]  /*04e0*/  IMAD.WIDE R18, R19, 0x4, R4 ;  /* 0x0000000413127825 */ /* 0x000fc600078e0204 */
[----:B------:R-:W-:Y:S02]  /*04f0*/  LEA.HI.X R9, R23, UR7, R22, 0x2, P0 ;  /* 0x0000000717097c11 */ /* 0x000fe400080f1416 */
[----:B------:R-:W3:Y:S04]  /*0500*/  LDG.E R20, desc[UR12][R18.64] ;  /* 0x0000000c12147981 */ /* 0x000ee8000c1e1900 */
[----:B------:R-:W3:Y:S02]  /*0510*/  LDG.E R9, desc[UR12][R8.64+-0x4] ;  /* 0xfffffc0c08097981 */ /* 0x000ee4000c1e1900 */
[----:B---3--:R-:W-:-:S05]  /*0520*/  FADD R24, R20, R9 ;  /* 0x0000000914187221 */ /* 0x008fca0000000000 */
[----:B--2---:R-:W-:Y:S01]  /*0530*/  FSETP.GT.AND P0, PT, R21, R24, PT ;  /* 0x000000181500720b */ /* 0x004fe20003f04000 */
[----:B------:R0:W-:-:S12]  /*0540*/  STS [UR8+0x4], R20 ;  /* 0x00000414ff007988 */ /* 0x0001d80008000808 */
[----:B------:R-:W-:Y:S01]  /*0550*/  @P0 STG.E desc[UR12][R6.64+-0x4], R24 ;  /* 0xfffffc1806000986 */ /* 0x000fe2000c10190c */
[----:B------:R-:W-:Y:S06]  /*0560*/  BAR.SYNC.DEFER_BLOCKING 0x0 ;  /* 0x0000000000007b1d */ /* 0x000fec0000010000 */
[----:B------:R-:W1:Y:S04]  /*0570*/  LDS R21, [UR8] ;  /* 0x00000008ff157984 */ /* 0x000e680008000800 */
[----:B0-----:R-:W2:Y:S01]  /*0580*/  LDG.E R20, desc[UR12][R6.64] ;  /* 0x0000000c06147981 */ /* 0x001ea2000c1e1900 */
[----:B-1----:R-:W-:-:S05]  /*0590*/  IMAD R22, R11, R21, RZ ;  /* 0x000000150b167224 */ /* 0x002fca00078e02ff */
[----:B------:R-:W-:Y:S01]  /*05a0*/  IADD3 R23, P0, PT, R22, UR4, RZ ;  /* 0x0000000416177c10 */ /* 0x000fe2000ff1e0ff */
[----:B------:R-:W-:-:S03]  /*05b0*/  IMAD.IADD R19, R12, 0x1, R21 ;  /* 0x000000010c137824 */ /* 0x000fc600078e0215 */
[----:B------:R-:W-:Y:S02]  /*05c0*/  LEA.HI.X.SX32 R22, R22, UR5, 0x1, P0 ;  /* 0x0000000516167c11 */ /* 0x000fe400080f0eff */
[----:B------:R-:W-:Y:S01]  /*05d0*/  LEA R8, P0, R23, UR6, 0x2 ;  /* 0x0000000617087c11 */ /* 0x000fe2000f8010ff */
[----:B------:R-:W-:-:S03]  /*05e0*/  IMAD.WIDE R18, R19, 0x4, R4 ;  /* 0x0000000413127825 */ /* 0x000fc600078e0204 */
[----:B------:R-:W-:-:S03]  /*05f0*/  LEA.HI.X R9, R23, UR7, R22, 0x2, P0 ;  /* 0x0000000717097c11 */ /* 0x000fc600080f1416 */
[----:B------:R-:W3:Y:S04]  /*0600*/  LDG.E R18, desc[UR12][R18.64] ;  /* 0x0000000c12127981 */ /* 0x000ee8000c1e1900 */
[----:B------:R-:W3:Y:S01]  /*0610*/  LDG.E R9, desc[UR12][R8.64] ;  /* 0x0000000c08097981 */ /* 0x000ee2000c1e1900 */
[----:B------:R-:W-:-:S05]  /*0620*/  VIADD R16, R16, 0x4 ;  /* 0x0000000410107836 */ /* 0x000fca0000000000 */
[----:B------:R-:W-:Y:S01]  /*0630*/  ISETP.NE.AND P1, PT, R16, RZ, PT ;  /* 0x000000ff1000720c */ /* 0x000fe20003f25270 */
[----:B------:R-:W-:-:S04]  /*0640*/  UIADD3 UR4, UP0, UPT, UR4, 0x4, URZ ;  /* 0x0000000404047890 */ /* 0x000fc8000ff1e0ff */
[----:B------:R-:W-:Y:S01]  /*0650*/  UIADD3.X UR5, UPT, UPT, URZ, UR5, URZ, UP0, !UPT ;  /* 0x00000005ff057290 */ /* 0x000fe200087fe4ff */
[----:B---3--:R-:W-:-:S05]  /*0660*/  FADD R21, R18, R9 ;  /* 0x0000000912157221 */ /* 0x008fca0000000000 */
[----:B--2---:R-:W-:Y:S01]  /*0670*/  FSETP.GT.AND P0, PT, R20, R21, PT ;  /* 0x000000151400720b */ /* 0x004fe20003f04000 */
[----:B------:R0:W-:-:S12]  /*0680*/  STS [UR8+0x4], R18 ;  /* 0x00000412ff007988 */ /* 0x0001d80008000808 */
[----:B------:R0:W-:Y:S01]  /*0690*/  @P0 STG.E desc[UR12][R6.64], R21 ;  /* 0x0000001506000986 */ /* 0x0001e2000c10190c */
[----:B------:R-:W-:Y:S01]  /*06a0*/  BAR.SYNC.DEFER_BLOCKING 0x0 ;  /* 0x0000000000007b1d */ /* 0x000fe20000010000 */
[----:B------:R-:W-:-:S05]  /*06b0*/  IADD3 R15, P0, PT, R15, 0x10, RZ ;  /* 0x000000100f0f7810 */ /* 0x000fca0007f1e0ff */
[----:B------:R-:W-:Y:S01]  /*06c0*/  IMAD.X R14, RZ, RZ, R14, P0 ;  /* 0x000000ffff0e7224 */ /* 0x000fe200000e060e */
[----:B------:R-:W-:Y:S07]  /*06d0*/  @P1 BRA `(.L_x_1) ;  /* 0xfffffff800d41947 */ /* 0x000fee000383ffff */
[----:B------:R-:W1:Y:S01]  /*06e0*/  LDS R16, [UR8] ;  /* 0x00000008ff107984 */ /* 0x000e620008000800 */
[----:B------:R-:W-:-:S07]  /*06f0*/  MOV R9, R10 ;  /* 0x0000000a00097202 */ /* 0x000fce0000000f00 */
.L_x_0:
[----:B------:R-:W-:-:S13]  /*0700*/  ISETP.NE.AND P0, PT, R17, RZ, PT ;  /* 0x000000ff1100720c */ /* 0x000fda0003f05270 */
[----:B------:R-:W-:Y:S05]  /*0710*/  @!P0 BRA `(.L_x_2) ;  /* 0x0000000000f08947 */ /* 0x000fea0003800000 */
[----:B------:R-:W2:Y:S01]  /*0720*/  LDC.64 R4, c[0x0][0x380] ;  /* 0x0000e000ff047b82 */ /* 0x000ea20000000a00 */
[--C-:B-1----:R-:W-:Y:S02]  /*0730*/  IMAD R19, R11, R16, R9.reuse ;  /* 0x000000100b137224 */ /* 0x102fe400078e0209 */
[C---:B------:R-:W-:Y:S02]  /*0740*/  IMAD.IADD R15, R12.reuse, 0x1, R16 ;  /* 0x000000010c0f7824 */ /* 0x040fe400078e0210 */
[----:B0-----:R-:W-:Y:S02]  /*0750*/  IMAD.IADD R7, R12, 0x1, R9 ;  /* 0x000000010c077824 */ /* 0x001fe400078e0209 */
[----:B--2---:R-:W-:-:S04]  /*0760*/  IMAD.WIDE R18, R19, 0x4, R4 ;  /* 0x0000000413127825 */ /* 0x004fc800078e0204 */
[--C-:B------:R-:W-:Y:S02]  /*0770*/  IMAD.WIDE R14, R15, 0x4, R4.reuse ;  /* 0x000000040f0e7825 */ /* 0x100fe400078e0204 */
[----:B------:R-:W2:Y:S02]  /*0780*/  LDG.E R19, desc[UR12][R18.64] ;  /* 0x0000000c12137981 */ /* 0x000ea4000c1e1900 */
[----:B------:R-:W-:Y:S02]  /*0790*/  IMAD.WIDE.U32 R6, R7, 0x4, R4 ;  /* 0x0000000407067825 */ /* 0x000fe400078e0004 */
[----:B------:R-:W2:Y:S04]  /*07a0*/  LDG.E R14, desc[UR12][R14.64] ;  /* 0x0000000c0e0e7981 */ /* 0x000ea8000c1e1900 */
[----:B------:R-:W3:Y:S01]  /*07b0*/  LDG.E R8, desc[UR12][R6.64] ;  /* 0x0000000c06087981 */ /* 0x000ee2000c1e1900 */
[----:B------:R-:W0:Y:S01]  /*07c0*/  S2UR UR5, SR_CgaCtaId ;  /* 0x00000000000579c3 */ /* 0x000e220000008800 */
[----:B------:R-:W-:-:S02]  /*07d0*/  UMOV UR4, 0x400 ;  /* 0x0000040000047882 */ /* 0x000fc40000000000 */
[----:B0-----:R-:W-:Y:S01]  /*07e0*/  ULEA UR4, UR5, UR4, 0x18 ;  /* 0x0000000405047291 */ /* 0x001fe2000f8ec0ff */
[----:B--2---:R-:W-:-:S05]  /*07f0*/  FADD R21, R14, R19 ;  /* 0x000000130e157221 */ /* 0x004fca0000000000 */
[----:B---3--:R-:W-:-:S03]  /*0800*/  FSETP.GT.AND P0, PT, R8, R21, PT ;  /* 0x000000150800720b */ /* 0x008fc60003f04000 */
[----:B------:R2:W-:Y:S10]  /*0810*/  STS [UR4+0x4], R14 ;  /* 0x0000040eff007988 */ /* 0x0005f40008000804 */
[----:B------:R2:W-:Y:S01]  /*0820*/  @P0 STG.E desc[UR12][R6.64], R21 ;  /* 0x0000001506000986 */ /* 0x0005e2000c10190c */
[----:B------:R-:W-:Y:S01]  /*0830*/  BAR.SYNC.DEFER_BLOCKING 0x0 ;  /* 0x0000000000007b1d */ /* 0x000fe20000010000 */
[----:B------:R-:W-:-:S05]  /*0840*/  ISETP.NE.AND P0, PT, R17, 0x1, PT ;  /* 0x000000011100780c */ /* 0x000fca0003f05270 */
[----:B------:R-:W3:Y:S08]  /*0850*/  LDS R16, [UR4] ;  /* 0x00000004ff107984 */ /* 0x000ef00008000800 */
[----:B--2---:R-:W-:Y:S05]  /*0860*/  @!P0 BRA `(.L_x_2) ;  /* 0x00000000009c8947 */ /* 0x004fea0003800000 */
[----:B------:R-:W0:Y:S01]  /*0870*/  LDCU.64 UR8, c[0x0][0x380] ;  /* 0x00007000ff0877ac */ /* 0x000e220008000a00 */
[----:B---3--:R-:W-:Y:S01]  /*0880*/  IMAD R6, R11, R16, RZ ;  /* 0x000000100b067224 */ /* 0x008fe200078e02ff */
[C---:B------:R-:W-:Y:S01]  /*0890*/  IADD3 R8, P0, PT, R12.reuse, R9, RZ ;  /* 0x000000090c087210 */ /* 0x040fe20007f1e0ff */
[----:B------:R-:W-:-:S03]  /*08a0*/  IMAD.IADD R19, R12, 0x1, R16 ;  /* 0x000000010c137824 */ /* 0x000fc600078e0210 */
[C---:B------:R-:W-:Y:S01]  /*08b0*/  IADD3 R7, P1, PT, R6.reuse, R9, RZ ;  /* 0x0000000906077210 */ /* 0x040fe20007f3e0ff */
[----:B------:R-:W-:Y:S01]  /*08c0*/  IMAD.WIDE R18, R19, 0x4, R4 ;  /* 0x0000000413127825 */ /* 0x000fe200078e0204 */
[----:B------:R-:W-:Y:S02]  /*08d0*/  IADD3.X R21, PT, PT, RZ, RZ, RZ, P0, !PT ;  /* 0x000000ffff157210 */ /* 0x000fe400007fe4ff */
[----:B------:R-:W-:-:S03]  /*08e0*/  LEA.HI.X.SX32 R6, R6, RZ, 0x1, P1 ;  /* 0x000000ff06067211 */ /* 0x000fc600008f0eff */
[----:B------:R-:W2:Y:S01]  /*08f0*/  LDG.E R18, desc[UR12][R18.64] ;  /* 0x0000000c12127981 */ /* 0x000ea2000c1e1900 */
[----:B0-----:R-:W-:-:S04]  /*0900*/  LEA R14, P1, R7, UR8, 0x2 ;  /* 0x00000008070e7c11 */ /* 0x001fc8000f8210ff */
[----:B------:R-:W-:Y:S02]  /*0910*/  LEA.HI.X R15, R7, UR9, R6, 0x2, P1 ;  /* 0x00000009070f7c11 */ /* 0x000fe400088f1406 */
[----:B------:R-:W-:-:S04]  /*0920*/  LEA R6, P0, R8, UR8, 0x2 ;  /* 0x0000000808067c11 */ /* 0x000fc8000f8010ff */
[----:B------:R-:W-:Y:S01]  /*0930*/  LEA.HI.X R7, R8, UR9, R21, 0x2, P0 ;  /* 0x0000000908077c11 */ /* 0x000fe200080f1415 */
[----:B------:R-:W2:Y:S04]  /*0940*/  LDG.E R15, desc[UR12][R14.64+0x4] ;  /* 0x0000040c0e0f7981 */ /* 0x000ea8000c1e1900 */
[----:B------:R-:W3:Y:S01]  /*0950*/  LDG.E R8, desc[UR12][R6.64+0x4] ;  /* 0x0000040c06087981 */ /* 0x000ee2000c1e1900 */
[----:B--2---:R-:W-:-:S05]  /*0960*/  FADD R21, R18, R15 ;  /* 0x0000000f12157221 */ /* 0x004fca0000000000 */
[----:B---3--:R-:W-:Y:S01]  /*0970*/  FSETP.GT.AND P0, PT, R8, R21, PT ;  /* 0x000000150800720b */ /* 0x008fe20003f04000 */
[----:B------:R2:W-:-:S12]  /*0980*/  STS [UR4+0x4], R18 ;  /* 0x00000412ff007988 */ /* 0x0005d80008000804 */
[----:B------:R2:W-:Y:S01]  /*0990*/  @P0 STG.E desc[UR12][R6.64+0x4], R21 ;  /* 0x0000041506000986 */ /* 0x0005e2000c10190c */
[----:B------:R-:W-:Y:S01]  /*09a0*/  BAR.SYNC.DEFER_BLOCKING 0x0 ;  /* 0x0000000000007b1d */ /* 0x000fe20000010000 */
[----:B------:R-:W-:-:S05]  /*09b0*/  ISETP.NE.AND P0, PT, R17, 0x2, PT ;  /* 0x000000021100780c */ /* 0x000fca0003f05270 */
[----:B------:R-:W4:Y:S08]  /*09c0*/  LDS R16, [UR4] ;  /* 0x00000004ff107984 */ /* 0x000f300008000800 */
[----:B--2---:R-:W-:Y:S05]  /*09d0*/  @!P0 BRA `(.L_x_2) ;  /* 0x0000000000408947 */ /* 0x004fea0003800000 */
[----:B----4-:R-:W-:-:S05]  /*09e0*/  IMAD R8, R11, R16, RZ ;  /* 0x000000100b087224 */ /* 0x010fca00078e02ff */
[----:B------:R-:W-:Y:S01]  /*09f0*/  IADD3 R14, P0, PT, R8, R9, RZ ;  /* 0x00000009080e7210 */ /* 0x000fe20007f1e0ff */
[----:B------:R-:W-:-:S03]  /*0a00*/  IMAD.IADD R9, R12, 0x1, R16 ;  /* 0x000000010c097824 */ /* 0x000fc600078e0210 */
[----:B------:R-:W-:Y:S01]  /*0a10*/  LEA.HI.X.SX32 R15, R8, RZ, 0x1, P0 ;  /* 0x000000ff080f7211 */ /* 0x000fe200000f0eff */
[----:B------:R-:W-:Y:S01]  /*0a20*/  IMAD.WIDE R4, R9, 0x4, R4 ;  /* 0x0000000409047825 */ /* 0x000fe200078e0204 */
[----:B------:R-:W-:-:S04]  /*0a30*/  LEA R8, P0, R14, UR8, 0x2 ;  /* 0x000000080e087c11 */ /* 0x000fc8000f8010ff */
[----:B------:R-:W-:Y:S01]  /*0a40*/  LEA.HI.X R9, R14, UR9, R15, 0x2, P0 ;  /* 0x000000090e097c11 */ /* 0x000fe200080f140f */
[----:B------:R-:W2:Y:S04]  /*0a50*/  LDG.E R4, desc[UR12][R4.64] ;  /* 0x0000000c04047981 */ /* 0x000ea8000c1e1900 */
[----:B------:R-:W3:Y:S04]  /*0a60*/  LDG.E R14, desc[UR12][R6.64+0x8] ;  /* 0x0000080c060e7981 */ /* 0x000ee8000c1e1900 */
[----:B------:R-:W2:Y:S02]  /*0a70*/  LDG.E R9, desc[UR12][R8.64+0x8] ;  /* 0x0000080c08097981 */ /* 0x000ea4000c1e1900 */
[----:B--2---:R-:W-:-:S05]  /*0a80*/  FADD R15, R4, R9 ;  /* 0x00000009040f7221 */ /* 0x004fca0000000000 */
[----:B---3--:R-:W-:Y:S01]  /*0a90*/  FSETP.GT.AND P0, PT, R14, R15, PT ;  /* 0x0000000f0e00720b */ /* 0x008fe20003f04000 */
[----:B------:R2:W-:-:S12]  /*0aa0*/  STS [UR4+0x4], R4 ;  /* 0x00000404ff007988 */ /* 0x0005d80008000804 */
[----:B------:R2:W-:Y:S01]  /*0ab0*/  @P0 STG.E desc[UR12][R6.64+0x8], R15 ;  /* 0x0000080f06000986 */ /* 0x0005e2000c10190c */
[----:B------:R-:W-:Y:S06]  /*0ac0*/  BAR.SYNC.DEFER_BLOCKING 0x0 ;  /* 0x0000000000007b1d */ /* 0x000fec0000010000 */
[----:B------:R-:W0:Y:S02]  /*0ad0*/  LDS R16, [UR4] ;  /* 0x00000004ff107984 */ /* 0x000e240008000800 */
.L_x_2:
[----:B------:R-:W5:Y:S01]  /*0ae0*/  S2UR UR5, SR_CgaCtaId ;  /* 0x00000000000579c3 */ /* 0x000f620000008800 */
[----:B01-34-:R-:W-:Y:S01]  /*0af0*/  VIADD R16, R16, 0x1 ;  /* 0x0000000110107836 */ /* 0x01bfe20000000000 */
[----:B------:R-:W-:-:S04]  /*0b00*/  UMOV UR4, 0x400 ;  /* 0x0000040000047882 */ /* 0x000fc80000000000 */
[----:B------:R-:W-:Y:S01]  /*0b10*/  ISETP.GE.AND P0, PT, R16, R0, PT ;  /* 0x000000001000720c */ /* 0x000fe20003f06270 */
[----:B-----5:R-:W-:-:S09]  /*0b20*/  ULEA UR4, UR5, UR4, 0x18 ;  /* 0x0000000405047291 */ /* 0x020fd2000f8ec0ff */
[----:B------:R0:W-:Y:S03]  /*0b30*/  STS [UR4], R16 ;  /* 0x00000010ff007988 */ /* 0x0001e60008000804 */
[----:B------:R-:W-:Y:S05]  /*0b40*/  @!P0 BRA `(.L_x_3) ;  /* 0xfffffff400888947 */ /* 0x000fea000383ffff */
[----:B------:R-:W-:Y:S05]  /*0b50*/  EXIT ;  /* 0x000000000000794d */ /* 0x000fea0003800000 */
.L_x_4:
[----:B------:R-:W-:-:S00]  /*0b60*/  BRA `(.L_x_4) ;  /* 0xfffffffc00fc7947 */ /* 0x000fc0000383ffff */
[----:B------:R-:W-:-:S00]  /*0b70*/  NOP ;  /* 0x0000000000007918 */ /* 0x000fc00000000000 */
        /* <DEDUP_REMOVED lines=8> */
.L_x_11:


//--------------------- .text._Z22kernelWithSharedMemoryPfPi --------------------------
	.section	.text._Z22kernelWithSharedMemoryPfPi,"ax",@progbits
	.align	128
        .global         _Z22kernelWithSharedMemoryPfPi
        .type           _Z22kernelWithSharedMemoryPfPi,@function
        .size           _Z22kernelWithSharedMemoryPfPi,(.L_x_12 - _Z22kernelWithSharedMemoryPfPi)
        .other          _Z22kernelWithSharedMemoryPfPi,@"STO_CUDA_ENTRY STV_DEFAULT"
_Z22kernelWithSharedMemoryPfPi:
.text._Z22kernelWithSharedMemoryPfPi:
[----:B------:R-:W-:Y:S08]  /*0000*/  LDC R1, c[0x0][0x37c] ;  /* 0x0000df00ff017b82 */ /* 0x000ff00000000800 */
[----:B------:R-:W0:Y:S01]  /*0010*/  LDC.64 R2, c[0x0][0x388] ;  /* 0x0000e200ff027b82 */ /* 0x000e220000000a00 */
[----:B------:R-:W0:Y:S02]  /*0020*/  LDCU.64 UR6, c[0x0][0x358] ;  /* 0x00006b00ff0677ac */ /* 0x000e240008000a00 */
[----:B0-----:R-:W2:Y:S05]  /*0030*/  LDG.E R0, desc[UR6][R2.64] ;  /* 0x0000000602007981 */ /* 0x001eaa000c1e1900 */
[----:B------:R-:W0:Y:S01]  /*0040*/  LDC R11, c[0x0][0x364] ;  /* 0x0000d900ff0b7b82 */ /* 0x000e220000000800 */
[----:B------:R-:W0:Y:S01]  /*0050*/  S2R R4, SR_TID.Y ;  /* 0x0000000000047919 */ /* 0x000e220000002200 */
[----:B------:R-:W1:Y:S06]  /*0060*/  S2R R5, SR_TID.X ;  /* 0x0000000000057919 */ /* 0x000e6c0000002100 */
[----:B------:R-:W0:Y:S08]  /*0070*/  S2UR UR4, SR_CTAID.Y ;  /* 0x00000000000479c3 */ /* 0x000e300000002600 */
[----:B------:R-:W1:Y:S08]  /*0080*/  S2UR UR5, SR_CTAID.X ;  /* 0x00000000000579c3 */ /* 0x000e700000002500 */
[----:B------:R-:W1:Y:S01]  /*0090*/  LDC R10, c[0x0][0x360] ;  /* 0x0000d800ff0a7b82 */ /* 0x000e620000000800 */
[----:B0-----:R-:W-:-:S02]  /*00a0*/  IMAD R11, R11, UR4, R4 ;  /* 0x000000040b0b7c24 */ /* 0x001fc4000f8e0204 */
[----:B-1----:R-:W-:-:S05]  /*00b0*/  IMAD R10, R10, UR5, R5 ;  /* 0x000000050a0a7c24 */ /* 0x002fca000f8e0205 */
[----:B------:R-:W-:-:S04]  /*00c0*/  VIMNMX R5, PT, PT, R11, R10, !PT ;  /* 0x0000000a0b057248 */ /* 0x000fc80007fe0100 */
[----:B--2---:R-:W-:-:S13]  /*00d0*/  ISETP.GE.AND P0, PT, R5, R0, PT ;  /* 0x000000000500720c */ /* 0x004fda0003f06270 */
[----:B------:R-:W-:Y:S05]  /*00e0*/  @P0 EXIT ;  /* 0x000000000000094d */ /* 0x000fea0003800000 */
[----:B------:R-:W0:Y:S01]  /*00f0*/  S2UR UR5, SR_CgaCtaId ;  /* 0x00000000000579c3 */ /* 0x000e220000008800 */
[----:B------:R-:W-:Y:S01]  /*0100*/  UMOV UR4, 0x400 ;  /* 0x0000040000047882 */ /* 0x000fe20000000000 */
[----:B------:R-:W-:Y:S02]  /*0110*/  IMAD R13, R0, R11, RZ ;  /* 0x0000000b000d7224 */ /* 0x000fe400078e02ff */
[----:B------:R-:W-:-:S03]  /*0120*/  HFMA2 R12, -RZ, RZ, 0, 0 ;  /* 0x00000000ff0c7431 */ /* 0x000fc600000001ff */
[----:B------:R-:W-:Y:S01]  /*0130*/  IADD3 R7, PT, PT, R10, R13, RZ ;  /* 0x0000000d0a077210 */ /* 0x000fe20007ffe0ff */
[----:B------:R-:W1:Y:S08]  /*0140*/  LDC.64 R4, c[0x0][0x380] ;  /* 0x0000e000ff047b82 */ /* 0x000e700000000a00 */
[----:B------:R-:W2:Y:S01]  /*0150*/  LDC.64 R2, c[0x0][0x380] ;  /* 0x0000e000ff027b82 */ /* 0x000ea20000000a00 */
[----:B0-----:R-:W-:Y:S01]  /*0160*/  ULEA UR4, UR5, UR4, 0x18 ;  /* 0x0000000405047291 */ /* 0x001fe2000f8ec0ff */
[----:B-1----:R-:W-:-:S08]  /*0170*/  IMAD.WIDE R4, R7, 0x4, R4 ;  /* 0x0000000407047825 */ /* 0x002fd000078e0204 */
[----:B------:R-:W-:Y:S03]  /*0180*/  STS [UR4], RZ ;  /* 0x000000ffff007988 */ /* 0x000fe60008000804 */
.L_x_5:
[-C--:B------:R-:W-:Y:S01]  /*0190*/  IADD3 R7, PT, PT, R13, R12.reuse, RZ ;  /* 0x0000000c0d077210 */ /* 0x080fe20007ffe0ff */
[----:B------:R-:W-:Y:S02]  /*01a0*/  IMAD R9, R11, R12, R10 ;  /* 0x0000000c0b097224 */ /* 0x000fe400078e020a */
[----:B------:R-:W3:Y:S02]  /*01b0*/  LDG.E R12, desc[UR6][R4.64] ;  /* 0x00000006040c7981 */ /* 0x000ee4000c1e1900 */
[----:B--2---:R-:W-:-:S04]  /*01c0*/  IMAD.WIDE R8, R9, 0x4, R2 ;  /* 0x0000000409087825 */ /* 0x004fc800078e0202 */
[----:B------:R-:W-:Y:S02]  /*01d0*/  IMAD.WIDE R6, R7, 0x4, R2 ;  /* 0x0000000407067825 */ /* 0x000fe400078e0202 */
[----:B------:R-:W2:Y:S04]  /*01e0*/  LDG.E R9, desc[UR6][R8.64] ;  /* 0x0000000608097981 */ /* 0x000ea8000c1e1900 */
[----:B------:R-:W2:Y:S02]  /*01f0*/  LDG.E R6, desc[UR6][R6.64] ;  /* 0x0000000606067981 */ /* 0x000ea4000c1e1900 */
[----:B--2---:R-:W-:-:S05]  /*0200*/  FADD R15, R6, R9 ;  /* 0x00000009060f7221 */ /* 0x004fca0000000000 */
[----:B---3--:R-:W-:Y:S01]  /*0210*/  FSETP.GT.AND P0, PT, R12, R15, PT ;  /* 0x0000000f0c00720b */ /* 0x008fe20003f04000 */
[----:B------:R-:W-:-:S12]  /*0220*/  STS [UR4+0x4], R6 ;  /* 0x00000406ff007988 */ /* 0x000fd80008000804 */
[----:B------:R-:W-:Y:S01]  /*0230*/  @P0 STG.E desc[UR6][R4.64], R15 ;  /* 0x0000000f04000986 */ /* 0x000fe2000c101906 */
[----:B------:R-:W-:Y:S06]  /*0240*/  BAR.SYNC.DEFER_BLOCKING 0x0 ;  /* 0x0000000000007b1d */ /* 0x000fec0000010000 */
[----:B------:R-:W0:Y:S02]  /*0250*/  LDS R12, [UR4] ;  /* 0x00000004ff0c7984 */ /* 0x000e240008000800 */
[----:B0-----:R-:W-:-:S04]  /*0260*/  IADD3 R12, PT, PT, R12, 0x1, RZ ;  /* 0x000000010c0c7810 */ /* 0x001fc80007ffe0ff */
[----:B------:R-:W-:Y:S01]  /*0270*/  ISETP.GE.AND P0, PT, R12, R0, PT ;  /* 0x000000000c00720c */ /* 0x000fe20003f06270 */
[----:B------:R0:W-:-:S12]  /*0280*/  STS [UR4], R12 ;  /* 0x0000000cff007988 */ /* 0x0001d80008000804 */
[----:B0-----:R-:W-:Y:S05]  /*0290*/  @!P0 BRA `(.L_x_5) ;  /* 0xfffffffc00bc8947 */ /* 0x001fea000383ffff */
[----:B------:R-:W-:Y:S05]  /*02a0*/  EXIT ;  /* 0x000000000000794d */ /* 0x000fea0003800000 */
.L_x_6:
        /* <DEDUP_REMOVED lines=13> */
.L_x_12:


//--------------------- .text._Z25kernelWithoutSharedMemoryPfPi --------------------------
	.section	.text._Z25kernelWithoutSharedMemoryPfPi,"ax",@progbits
	.align	128
        .global         _Z25kernelWithoutSharedMemoryPfPi
        .type           _Z25kernelWithoutSharedMemoryPfPi,@function
        .size           _Z25kernelWithoutSharedMemoryPfPi,(.L_x_13 - _Z25kernelWithoutSharedMemoryPfPi)
        .other          _Z25kernelWithoutSharedMemoryPfPi,@"STO_CUDA_ENTRY STV_DEFAULT"
_Z25kernelWithoutSharedMemoryPfPi:
.text._Z25kernelWithoutSharedMemoryPfPi:
        /* <DEDUP_REMOVED lines=12> */
[----:B------:R-:W-:Y:S02]  /*00c0*/  VIMNMX R2, PT, PT, R0, R3, !PT ;  /* 0x0000000300027248 */ /* 0x000fe40007fe0100 */
[----:B--2---:R-:W-:-:S04]  /*00d0*/  ISETP.GE.AND P0, PT, R15, 0x1, PT ;  /* 0x000000010f00780c */ /* 0x004fc80003f06270 */
[----:B------:R-:W-:-:S13]  /*00e0*/  ISETP.GE.OR P0, PT, R2, R15, !P0 ;  /* 0x0000000f0200720c */ /* 0x000fda0004706670 */
[----:B------:R-:W-:Y:S05]  /*00f0*/  @P0 EXIT ;  /* 0x000000000000094d */ /* 0x000fea0003800000 */
[----:B------:R-:W0:Y:S01]  /*0100*/  LDCU.64 UR8, c[0x0][0x380] ;  /* 0x00007000ff0877ac */ /* 0x000e220008000a00 */
[C---:B------:R-:W-:Y:S01]  /*0110*/  ISETP.GE.U32.AND P1, PT, R15.reuse, 0x4, PT ;  /* 0x000000040f00780c */ /* 0x040fe20003f26070 */
[C---:B------:R-:W-:Y:S01]  /*0120*/  IMAD R2, R15.reuse, R0, RZ ;  /* 0x000000000f027224 */ /* 0x040fe200078e02ff */
[----:B------:R-:W-:Y:S01]  /*0130*/  LOP3.LUT R4, R15, 0x3, RZ, 0xc0, !PT ;  /* 0x000000030f047812 */ /* 0x000fe200078ec0ff */
[----:B------:R-:W-:Y:S02]  /*0140*/  IMAD.MOV.U32 R5, RZ, RZ, RZ ;  /* 0x000000ffff057224 */ /* 0x000fe400078e00ff */
[----:B------:R-:W-:Y:S01]  /*0150*/  IMAD.IADD R13, R3, 0x1, R2 ;  /* 0x00000001030d7824 */ /* 0x000fe200078e0202 */
[----:B------:R-:W-:Y:S02]  /*0160*/  ISETP.NE.AND P0, PT, R4, RZ, PT ;  /* 0x000000ff0400720c */ /* 0x000fe40003f05270 */
[----:B0-----:R-:W-:Y:S01]  /*0170*/  MOV R11, UR9 ;  /* 0x00000009000b7c02 */ /* 0x001fe20008000f00 */
[----:B------:R-:W-:-:S04]  /*0180*/  IMAD.U32 R10, RZ, RZ, UR8 ;  /* 0x00000008ff0a7e24 */ /* 0x000fc8000f8e00ff */
[----:B------:R-:W-:Y:S01]  /*0190*/  IMAD.WIDE R12, R13, 0x4, R10 ;  /* 0x000000040d0c7825 */ /* 0x000fe200078e020a */
[----:B------:R-:W-:Y:S06]  /*01a0*/  @!P1 BRA `(.L_x_7) ;  /* 0x0000000000e49947 */ /* 0x000fec0003800000 */
[----:B------:R-:W0:Y:S01]  /*01b0*/  LDCU.64 UR8, c[0x0][0x380] ;  /* 0x00007000ff0877ac */ /* 0x000e220008000a00 */
[----:B------:R-:W-:Y:S02]  /*01c0*/  HFMA2 R7, -RZ, RZ, 0, 0 ;  /* 0x00000000ff077431 */ /* 0x000fe400000001ff */
[----:B------:R-:W-:Y:S01]  /*01d0*/  IMAD.WIDE.U32 R8, R2, 0x4, R10 ;  /* 0x0000000402087825 */ /* 0x000fe200078e000a */
[----:B------:R-:W-:Y:S02]  /*01e0*/  LOP3.LUT R5, R15, 0x7ffffffc, RZ, 0xc0, !PT ;  /* 0x7ffffffc0f057812 */ /* 0x000fe400078ec0ff */
[----:B------:R-:W-:Y:S01]  /*01f0*/  IADD3 R14, P1, PT, R8, 0x8, RZ ;  /* 0x00000008080e7810 */ /* 0x000fe20007f3e0ff */
[----:B------:R-:W-:-:S04]  /*0200*/  IMAD.WIDE.U32 R6, R17, UR6, R6 ;  /* 0x0000000611067c25 */ /* 0x000fc8000f8e0006 */
[----:B------:R-:W-:Y:S02]  /*0210*/  IMAD.X R27, RZ, RZ, R9, P1 ;  /* 0x000000ffff1b7224 */ /* 0x000fe400008e0609 */
[C---:B------:R-:W-:Y:S01]  /*0220*/  IMAD.WIDE.U32 R20, R6.reuse, 0xc, R10 ;  /* 0x0000000c06147825 */ /* 0x040fe200078e000a */
[C---:B0-----:R-:W-:Y:S02]  /*0230*/  LEA R16, P1, R6.reuse, UR8, 0x2 ;  /* 0x0000000806107c11 */ /* 0x041fe4000f8210ff */
[C---:B------:R-:W-:Y:S01]  /*0240*/  LEA R18, P2, R6.reuse, UR8, 0x3 ;  /* 0x0000000806127c11 */ /* 0x040fe2000f8418ff */
[----:B------:R-:W-:Y:S01]  /*0250*/  IMAD R9, R7, 0xc, RZ ;  /* 0x0000000c07097824 */ /* 0x000fe200078e02ff */
[C-C-:B------:R-:W-:Y:S02]  /*0260*/  LEA.HI.X R17, R6.reuse, UR9, R7.reuse, 0x2, P1 ;  /* 0x0000000906117c11 */ /* 0x140fe400088f1407 */
[----:B------:R-:W-:Y:S01]  /*0270*/  LEA.HI.X R19, R6, UR9, R7, 0x3, P2 ;  /* 0x0000000906137c11 */ /* 0x000fe200090f1c07 */
[----:B------:R-:W-:Y:S01]  /*0280*/  IMAD.MOV R6, RZ, RZ, -R5 ;  /* 0x000000ffff067224 */ /* 0x000fe200078e0a05 */
[----:B------:R-:W-:-:S02]  /*0290*/  MOV R7, R3 ;  /* 0x0000000300077202 */ /* 0x000fc40000000f00 */
[----:B------:R-:W-:-:S07]  /*02a0*/  IADD3 R9, PT, PT, R21, R9, RZ ;  /* 0x0000000915097210 */ /* 0x000fce0007ffe0ff */
.L_x_8:
[----:B------:R-:W0:Y:S01]  /*02b0*/  LDC.64 R10, c[0x0][0x380] ;  /* 0x0000e000ff0a7b82 */ /* 0x000e220000000a00 */
[----:B------:R-:W-:Y:S01]  /*02c0*/  IMAD.MOV.U32 R15, RZ, RZ, R27 ;  /* 0x000000ffff0f7224 */ /* 0x000fe200078e001b */
[----:B------:R-:W2:Y:S04]  /*02d0*/  LDG.E R8, desc[UR4][R12.64] ;  /* 0x000000040c087981 */ /* 0x000ea8000c1e1900 */
[----:B------:R-:W3:Y:S01]  /*02e0*/  LDG.E R22, desc[UR4][R14.64+-0x8] ;  /* 0xfffff8040e167981 */ /* 0x000ee2000c1e1900 */
[----:B01----:R-:W-:-:S06]  /*02f0*/  IMAD.WIDE R24, R7, 0x4, R10 ;  /* 0x0000000407187825 */ /* 0x003fcc00078e020a */
[----:B------:R-:W3:Y:S02]  /*0300*/  LDG.E R25, desc[UR4][R24.64] ;  /* 0x0000000418197981 */ /* 0x000ee4000c1e1900 */
[----:B---3--:R-:W-:-:S05]  /*0310*/  FADD R27, R22, R25 ;  /* 0x00000019161b7221 */ /* 0x008fca0000000000 */
[----:B--2---:R-:W-:-:S13]  /*0320*/  FSETP.GT.AND P1, PT, R8, R27, PT ;  /* 0x0000001b0800720b */ /* 0x004fda0003f24000 */
[----:B------:R0:W-:Y:S01]  /*0330*/  @P1 STG.E desc[UR4][R12.64], R27 ;  /* 0x0000001b0c001986 */ /* 0x0001e2000c101904 */
[----:B------:R-:W-:Y:S01]  /*0340*/  BAR.SYNC.DEFER_BLOCKING 0x0 ;  /* 0x0000000000007b1d */ /* 0x000fe20000010000 */
[----:B------:R-:W-:-:S06]  /*0350*/  IMAD.WIDE R22, R7, 0x4, R16 ;  /* 0x0000000407167825 */ /* 0x000fcc00078e0210 */
[----:B------:R-:W2:Y:S04]  /*0360*/  LDG.E R23, desc[UR4][R22.64] ;  /* 0x0000000416177981 */ /* 0x000ea8000c1e1900 */
[----:B------:R-:W2:Y:S04]  /*0370*/  LDG.E R26, desc[UR4][R14.64+-0x4] ;  /* 0xfffffc040e1a7981 */ /* 0x000ea8000c1e1900 */
[----:B------:R-:W3:Y:S01]  /*0380*/  LDG.E R8, desc[UR4][R12.64] ;  /* 0x000000040c087981 */ /* 0x000ee2000c1e1900 */
[----:B------:R-:W-:-:S04]  /*0390*/  IMAD.WIDE R24, R7, 0x4, R18 ;  /* 0x0000000407187825 */ /* 0x000fc800078e0212 */
[----:B--2---:R-:W-:-:S05]  /*03a0*/  FADD R29, R26, R23 ;  /* 0x000000171a1d7221 */ /* 0x004fca0000000000 */
[----:B---3--:R-:W-:-:S13]  /*03b0*/  FSETP.GT.AND P1, PT, R8, R29, PT ;  /* 0x0000001d0800720b */ /* 0x008fda0003f24000 */
[----:B------:R-:W-:Y:S01]  /*03c0*/  @P1 STG.E desc[UR4][R12.64], R29 ;  /* 0x0000001d0c001986 */ /* 0x000fe2000c101904 */
[----:B------:R-:W-:Y:S06]  /*03d0*/  BAR.SYNC.DEFER_BLOCKING 0x0 ;  /* 0x0000000000007b1d */ /* 0x000fec0000010000 */
[----:B------:R-:W0:Y:S04]  /*03e0*/  LDG.E R25, desc[UR4][R24.64] ;  /* 0x0000000418197981 */ /* 0x000e28000c1e1900 */
[----:B------:R-:W0:Y:S04]  /*03f0*/  LDG.E R26, desc[UR4][R14.64] ;  /* 0x000000040e1a7981 */ /* 0x000e28000c1e1900 */
[----:B------:R-:W2:Y:S01]  /*0400*/  LDG.E R8, desc[UR4][R12.64] ;  /* 0x000000040c087981 */ /* 0x000ea2000c1e1900 */
[----:B0-----:R-:W-:-:S05]  /*0410*/  FADD R27, R26, R25 ;  /* 0x000000191a1b7221 */ /* 0x001fca0000000000 */
[----:B--2---:R-:W-:-:S13]  /*0420*/  FSETP.GT.AND P1, PT, R8, R27, PT ;  /* 0x0000001b0800720b */ /* 0x004fda0003f24000 */
[----:B------:R0:W-:Y:S01]  /*0430*/  @P1 STG.E desc[UR4][R12.64], R27 ;  /* 0x0000001b0c001986 */ /* 0x0001e2000c101904 */
[----:B------:R-:W-:Y:S01]  /*0440*/  BAR.SYNC.DEFER_BLOCKING 0x0 ;  /* 0x0000000000007b1d */ /* 0x000fe20000010000 */
[----:B------:R-:W-:-:S05]  /*0450*/  MOV R8, R20 ;  /* 0x0000001400087202 */ /* 0x000fca0000000f00 */
[----:B------:R-:W-:-:S06]  /*0460*/  IMAD.WIDE R22, R7, 0x4, R8 ;  /* 0x0000000407167825 */ /* 0x000fcc00078e0208 */
[----:B------:R-:W2:Y:S04]  /*0470*/  LDG.E R23, desc[UR4][R22.64] ;  /* 0x0000000416177981 */ /* 0x000ea8000c1e1900 */
[----:B------:R-:W2:Y:S04]  /*0480*/  LDG.E R26, desc[UR4][R14.64+0x4] ;  /* 0x000004040e1a7981 */ /* 0x000ea8000c1e1900 */
[----:B------:R-:W3:Y:S01]  /*0490*/  LDG.E R8, desc[UR4][R12.64] ;  /* 0x000000040c087981 */ /* 0x000ee2000c1e1900 */
[----:B------:R-:W-:-:S05]  /*04a0*/  VIADD R6, R6, 0x4 ;  /* 0x0000000406067836 */ /* 0x000fca0000000000 */
[----:B------:R-:W-:Y:S01]  /*04b0*/  ISETP.NE.AND P2, PT, R6, RZ, PT ;  /* 0x000000ff0600720c */ /* 0x000fe20003f45270 */
[----:B------:R-:W-:Y:S02]  /*04c0*/  IMAD R7, R0, 0x4, R7 ;  /* 0x0000000400077824 */ /* 0x000fe400078e0207 */
[----:B--2---:R-:W-:-:S05]  /*04d0*/  FADD R25, R26, R23 ;  /* 0x000000171a197221 */ /* 0x004fca0000000000 */
[----:B---3--:R-:W-:-:S13]  /*04e0*/  FSETP.GT.AND P1, PT, R8, R25, PT ;  /* 0x000000190800720b */ /* 0x008fda0003f24000 */
[----:B------:R1:W-:Y:S01]  /*04f0*/  @P1 STG.E desc[UR4][R12.64], R25 ;  /* 0x000000190c001986 */ /* 0x0003e2000c101904 */
[----:B------:R-:W-:Y:S01]  /*0500*/  BAR.SYNC.DEFER_BLOCKING 0x0 ;  /* 0x0000000000007b1d */ /* 0x000fe20000010000 */
[----:B------:R-:W-:-:S04]  /*0510*/  IADD3 R14, P1, PT, R14, 0x10, RZ ;  /* 0x000000100e0e7810 */ /* 0x000fc80007f3e0ff */
[----:B0-----:R-:W-:Y:S01]  /*0520*/  IADD3.X R27, PT, PT, RZ, R15, RZ, P1, !PT ;  /* 0x0000000fff1b7210 */ /* 0x001fe20000ffe4ff */
[----:B------:R-:W-:Y:S08]  /*0530*/  @P2 BRA `(.L_x_8) ;  /* 0xfffffffc005c2947 */ /* 0x000ff0000383ffff */
.L_x_7:
[----:B------:R-:W-:Y:S05]  /*0540*/  @!P0 EXIT ;  /* 0x000000000000894d */ /* 0x000fea0003800000 */
[----:B------:R-:W0:Y:S01]  /*0550*/  LDC.64 R6, c[0x0][0x380] ;  /* 0x0000e000ff067b82 */ /* 0x000e220000000a00 */
[----:B------:R-:W-:Y:S02]  /*0560*/  IADD3 R9, PT, PT, R2, R5, RZ ;  /* 0x0000000502097210 */ /* 0x000fe40007ffe0ff */
[----:B------:R-:W-:-:S03]  /*0570*/  IADD3 R8, PT, PT, -R4, RZ, RZ ;  /* 0x000000ff04087210 */ /* 0x000fc60007ffe1ff */
[----:B------:R-:W-:-:S04]  /*0580*/  IMAD.WIDE.U32 R10, R9, 0x4, R10 ;  /* 0x00000004090a7825 */ /* 0x000fc800078e000a */
[----:B------:R-:W-:Y:S02]  /*0590*/  IMAD R9, R0, R5, R3 ;  /* 0x0000000500097224 */ /* 0x000fe400078e0203 */
[----:B------:R-:W-:-:S07]  /*05a0*/  IMAD.MOV.U32 R14, RZ, RZ, R10 ;  /* 0x000000ffff0e7224 */ /* 0x000fce00078e000a */
.L_x_9:
[----:B0-----:R-:W-:Y:S01]  /*05b0*/  IMAD.WIDE R2, R9, 0x4, R6 ;  /* 0x0000000409027825 */ /* 0x001fe200078e0206 */
[----:B------:R-:W-:Y:S01]  /*05c0*/  MOV R5, R11 ;  /* 0x0000000b00057202 */ /* 0x000fe20000000f00 */
[----:B--2---:R-:W2:Y:S02]  /*05d0*/  LDG.E R10, desc[UR4][R12.64] ;  /* 0x000000040c0a7981 */ /* 0x004ea4000c1e1900 */
[----:B------:R-:W-:Y:S02]  /*05e0*/  IMAD.MOV.U32 R4, RZ, RZ, R14 ;  /* 0x000000ffff047224 */ /* 0x000fe400078e000e */
[----:B------:R-:W3:Y:S04]  /*05f0*/  LDG.E R3, desc[UR4][R2.64] ;  /* 0x0000000402037981 */ /* 0x000ee8000c1e1900 */
[----:B------:R-:W3:Y:S01]  /*0600*/  LDG.E R4, desc[UR4][R4.64] ;  /* 0x0000000404047981 */ /* 0x000ee2000c1e1900 */
[----:B------:R-:W-:-:S05]  /*0610*/  VIADD R8, R8, 0x1 ;  /* 0x0000000108087836 */ /* 0x000fca0000000000 */
[----:B------:R-:W-:Y:S02]  /*0620*/  ISETP.NE.AND P1, PT, R8, RZ, PT ;  /* 0x000000ff0800720c */ /* 0x000fe40003f25270 */
[----:B------:R-:W-:Y:S01]  /*0630*/  IADD3 R9, PT, PT, R0, R9, RZ ;  /* 0x0000000900097210 */ /* 0x000fe20007ffe0ff */
[----:B---3--:R-:W-:-:S05]  /*0640*/  FADD R15, R4, R3 ;  /* 0x00000003040f7221 */ /* 0x008fca0000000000 */
[----:B--2---:R-:W-:-:S13]  /*0650*/  FSETP.GT.AND P0, PT, R10, R15, PT ;  /* 0x0000000f0a00720b */ /* 0x004fda0003f04000 */
[----:B------:R2:W-:Y:S01]  /*0660*/  @P0 STG.E desc[UR4][R12.64], R15 ;  /* 0x0000000f0c000986 */ /* 0x0005e2000c101904 */
[----:B------:R-:W-:Y:S01]  /*0670*/  BAR.SYNC.DEFER_BLOCKING 0x0 ;  /* 0x0000000000007b1d */ /* 0x000fe20000010000 */
[----:B------:R-:W-:-:S04]  /*0680*/  IADD3 R14, P0, PT, R14, 0x4, RZ ;  /* 0x000000040e0e7810 */ /* 0x000fc80007f1e0ff */
[----:B------:R-:W-:Y:S01]  /*0690*/  IADD3.X R11, PT, PT, RZ, R11, RZ, P0, !PT ;  /* 0x0000000bff0b7210 */ /* 0x000fe200007fe4ff */
[----:B------:R-:W-:Y:S08]  /*06a0*/  @P1 BRA `(.L_x_9) ;  /* 0xfffffffc00c01947 */ /* 0x000ff0000383ffff */
[----:B------:R-:W-:Y:S05]  /*06b0*/  EXIT ;  /* 0x000000000000794d */ /* 0x000fea0003800000 */
.L_x_10:
        /* <DEDUP_REMOVED lines=12> */
.L_x_13:


//--------------------- .nv.shared._Z22kernelMulElemPerThreadPfPi --------------------------
	.section	.nv.shared._Z22kernelMulElemPerThreadPfPi,"aw",@nobits
	.sectionflags	@""
	.align	4
.nv.shared._Z22kernelMulElemPerThreadPfPi:
	.zero		1032


//--------------------- .nv.shared.reserved.0     --------------------------
	.section	.nv.shared.reserved.0,"aw",@nobits
	.weak		__nv_reservedSMEM_offset_0_alias
	.size		__nv_reservedSMEM_offset_0_alias, 0, 64
	.other		__nv_reservedSMEM_offset_0_alias,@"STO_CUDA_RESERVED_SHARED STV_DEFAULT"
__nv_reservedSMEM_offset_0_alias:
	.zero		0
	.zero		64


//--------------------- .nv.shared._Z22kernelWithSharedMemoryPfPi --------------------------
	.section	.nv.shared._Z22kernelWithSharedMemoryPfPi,"aw",@nobits
	.sectionflags	@""
	.align	4
.nv.shared._Z22kernelWithSharedMemoryPfPi:
	.zero		1032


//--------------------- .nv.constant0._Z22kernelMulElemPerThreadPfPi --------------------------
	.section	.nv.constant0._Z22kernelMulElemPerThreadPfPi,"a",@progbits
	.sectionflags	@""
	.align	4
.nv.constant0._Z22kernelMulElemPerThreadPfPi:
	.zero		912


//--------------------- .nv.constant0._Z22kernelWithSharedMemoryPfPi --------------------------
	.section	.nv.constant0._Z22kernelWithSharedMemoryPfPi,"a",@progbits
	.sectionflags	@""
	.align	4
.nv.constant0._Z22kernelWithSharedMemoryPfPi:
	.zero		912


//--------------------- .nv.constant0._Z25kernelWithoutSharedMemoryPfPi --------------------------
	.section	.nv.constant0._Z25kernelWithoutSharedMemoryPfPi,"a",@progbits
	.sectionflags	@""
	.align	4
.nv.constant0._Z25kernelWithoutSharedMemoryPfPi:
	.zero		912


//--------------------- SYMBOLS --------------------------

	.type		.nv.reservedSmem.offset0,@object
	.size		.nv.reservedSmem.offset0,0x4
	.type		.nv.reservedSmem.cap,@object
	.size		.nv.reservedSmem.cap,0x4
